// auto-generated by cutlass_sweep.gemm — config: {"arch": "sm_100", "cluster_m": 2, "cluster_n": 1, "dtype": "fp16", "dtype_b": "fp16", "layout": "nt", "stages": 0, "tile_k": 128, "tile_m": 64, "tile_n": 128}
#include "cutlass/cutlass.h"
#include "cutlass/gemm/collective/collective_builder.hpp"
#include "cutlass/gemm/device/gemm_universal_adapter.h"
#include "cutlass/gemm/kernel/gemm_universal.hpp"
#include "cutlass/epilogue/collective/collective_builder.hpp"

using ElemA = cutlass::half_t;
using ElemB = cutlass::half_t;
using ElemCD = cutlass::half_t;
using Acc  = float;
using TileShape    = cute::Shape<cute::_64, cute::_128, cute::_128>;
using ClusterShape = cute::Shape<cute::_2, cute::_1, cute::_1>;

using CollectiveEpilogue = typename cutlass::epilogue::collective::CollectiveBuilder<
    cutlass::arch::Sm100, cutlass::arch::OpClassTensorOp,
    TileShape, ClusterShape,
    cutlass::epilogue::collective::EpilogueTileAuto,
    Acc, Acc,
    ElemCD, cutlass::layout::RowMajor, 128 / cutlass::sizeof_bits<ElemCD>::value,
    ElemCD, cutlass::layout::RowMajor, 128 / cutlass::sizeof_bits<ElemCD>::value,
    cutlass::epilogue::collective::EpilogueScheduleAuto
  >::CollectiveOp;

using CollectiveMainloop = typename cutlass::gemm::collective::CollectiveBuilder<
    cutlass::arch::Sm100, cutlass::arch::OpClassTensorOp,
    ElemA, cutlass::layout::RowMajor, 128 / cutlass::sizeof_bits<ElemA>::value,
    ElemB, cutlass::layout::ColumnMajor, 128 / cutlass::sizeof_bits<ElemB>::value,
    Acc,
    TileShape, ClusterShape,
    cutlass::gemm::collective::StageCountAutoCarveout<static_cast<int>(sizeof(typename CollectiveEpilogue::SharedStorage))>,
    cutlass::gemm::collective::KernelScheduleAuto
  >::CollectiveOp;

using GemmKernel = cutlass::gemm::kernel::GemmUniversal<
    cute::Shape<int,int,int,int>,
    CollectiveMainloop,
    CollectiveEpilogue
>;
using Gemm = cutlass::gemm::device::GemmUniversalAdapter<GemmKernel>;

// Force the device kernel symbol into the cubin without needing a host main.
auto* _anchor = &cutlass::device_kernel<GemmKernel>;


// ===== COMPILED SASS (sm_100a) =====

	.target	sm_100a

	.elftype	@"ET_EXEC"


//--------------------- .note.nv.tkinfo           --------------------------
	.section	.note.nv.tkinfo,"",@"SHT_NOTE"
	.sectionflags	@"SHF_NOTE_NV_TKINFO"
	.tkinfo
        /*0018*/ 	.word	0x00000002
        /*0030*/ 	.string	""
        /*0030*/ 	.string	"ptxas"
        /*0030*/ 	.string	"Cuda compilation tools, release 13.0, V13.0.88"
        /*0030*/ 	.string	"Build cuda_13.0.r13.0/compiler.36424714_0"
        /*0030*/ 	.string	"-arch sm_100a -m 64 "



//--------------------- .note.nv.cuinfo           --------------------------
	.section	.note.nv.cuinfo,"",@"SHT_NOTE"
	.sectionflags	@"SHF_NOTE_NV_CUINFO"
        /*0018*/ 	.short	0x0002
        /*001a*/ 	.short	0x0064
        /*001c*/ 	.short	0x0082
	.zero		2


//--------------------- .nv.info                  --------------------------
	.section	.nv.info,"",@"SHT_CUDA_INFO"
	.align	4


	//----- nvinfo : EIATTR_REGCOUNT
	.align		4
        /*0000*/ 	.byte	0x04, 0x2f
        /*0002*/ 	.short	(.L_19 - .L_18)
	.align		4
.L_18:
        /*0004*/ 	.word	index@(_ZN7cutlass13device_kernelINS_4gemm6kernel13GemmUniversalIN4cute5tupleIJiiiiEEENS1_10collective13CollectiveMmaINS1_35MainloopSm100TmaUmmaWarpSpecializedILi4ELi2ELi4ENS5_IJNS4_1CILi2EEENSA_ILi1EEESC_EEEEENS5_IJNSA_ILi64EEENSA_ILi128EEESG_EEENS_6half_tENS5_IJlSC_lEEESI_SJ_NS4_8TiledMMAINS4_8MMA_AtomIJNS4_20SM100_MMA_F16BF16_SSISI_SI_fLi64ELi128ELNS4_4UMMA5MajorE0ELSO_0ELNSN_7ScaleInE0ELSP_0EEEEEENS4_6LayoutINS5_IJSC_SC_SC_EEENS5_IJNSA_ILi0EEESU_SU_EEEEENS5_IJNS4_10UnderscoreESX_SX_EEEEENS4_13SM90_TMA_LOADENS4_14ComposedLayoutINS4_7SwizzleILi3ELi4ELi3EEENS4_18smem_ptr_flag_bitsILi16EEENSS_INS5_IJNSA_ILi8EEESF_EEENS5_IJSF_SC_EEEEEEEvNS4_8identityENS4_23SM90_TMA_LOAD_MULTICASTES1A_vS1B_EENS_8epilogue10collective18CollectiveEpilogueINS1E_23Sm100TmaWarpSpecializedILi4ELi2ELi16ELb1ELb0EEEJSH_NS5_IJNSS_ISF_SC_EENSS_INSA_ILi32EEESC_EEEEESI_SJ_SI_SJ_NS1E_6fusion15FusionCallbacksIS1I_NS1N_17LinearCombinationISI_fSI_fLNS_15FloatRoundStyleE2EEESH_S1M_JEEENS4_5SM1004TMEM4LOAD26SM100_TMEM_LOAD_16dp256b4xES10_NS11_INS12_ILi2ELi4ELi3EEES15_NSS_INS5_IJS16_S1K_EEENS5_IJS1K_SC_EEEEEEENS4_17SM75_U32x4_LDSM_NENS4_14SM90_TMA_STOREES21_NS4_17SM90_U32x4_STSM_NENS4_39AutoVectorizingCopyWithAssumedAlignmentILi128EEEEEEvvEEEEvNT_6ParamsE)
        /*0008*/ 	.word	0x00000044


	//----- nvinfo : EIATTR_FRAME_SIZE
	.align		4
.L_19:
        /*000c*/ 	.byte	0x04, 0x11
        /*000e*/ 	.short	(.L_21 - .L_20)
	.align		4
.L_20:
        /*0010*/ 	.word	index@($__internal_2_$__cuda_sm10x_tcgen05_guardrail_trap_unallocated_columns_being_dealloced)
        /*0014*/ 	.word	0x00000000


	//----- nvinfo : EIATTR_FRAME_SIZE
	.align		4
.L_21:
        /*0018*/ 	.byte	0x04, 0x11
        /*001a*/ 	.short	(.L_23 - .L_22)
	.align		4
.L_22:
        /*001c*/ 	.word	index@($__internal_1_$__cuda_sm10x_tcgen05_guardrail_trap_phase_invalid_during_alloc)
        /*0020*/ 	.word	0x00000000


	//----- nvinfo : EIATTR_FRAME_SIZE
	.align		4
.L_23:
        /*0024*/ 	.byte	0x04, 0x11
        /*0026*/ 	.short	(.L_25 - .L_24)
	.align		4
.L_24:
        /*0028*/ 	.word	index@($__internal_0_$__cuda_sm10x_tcgen05_guardrail_trap_col_being_dealloced_not_returned_by_alloc)
        /*002c*/ 	.word	0x00000000


	//----- nvinfo : EIATTR_FRAME_SIZE
	.align		4
.L_25:
        /*0030*/ 	.byte	0x04, 0x11
        /*0032*/ 	.short	(.L_27 - .L_26)
	.align		4
.L_26:
        /*0034*/ 	.word	index@(_ZN7cutlass13device_kernelINS_4gemm6kernel13GemmUniversalIN4cute5tupleIJiiiiEEENS1_10collective13CollectiveMmaINS1_35MainloopSm100TmaUmmaWarpSpecializedILi4ELi2ELi4ENS5_IJNS4_1CILi2EEENSA_ILi1EEESC_EEEEENS5_IJNSA_ILi64EEENSA_ILi128EEESG_EEENS_6half_tENS5_IJlSC_lEEESI_SJ_NS4_8TiledMMAINS4_8MMA_AtomIJNS4_20SM100_MMA_F16BF16_SSISI_SI_fLi64ELi128ELNS4_4UMMA5MajorE0ELSO_0ELNSN_7ScaleInE0ELSP_0EEEEEENS4_6LayoutINS5_IJSC_SC_SC_EEENS5_IJNSA_ILi0EEESU_SU_EEEEENS5_IJNS4_10UnderscoreESX_SX_EEEEENS4_13SM90_TMA_LOADENS4_14ComposedLayoutINS4_7SwizzleILi3ELi4ELi3EEENS4_18smem_ptr_flag_bitsILi16EEENSS_INS5_IJNSA_ILi8EEESF_EEENS5_IJSF_SC_EEEEEEEvNS4_8identityENS4_23SM90_TMA_LOAD_MULTICASTES1A_vS1B_EENS_8epilogue10collective18CollectiveEpilogueINS1E_23Sm100TmaWarpSpecializedILi4ELi2ELi16ELb1ELb0EEEJSH_NS5_IJNSS_ISF_SC_EENSS_INSA_ILi32EEESC_EEEEESI_SJ_SI_SJ_NS1E_6fusion15FusionCallbacksIS1I_NS1N_17LinearCombinationISI_fSI_fLNS_15FloatRoundStyleE2EEESH_S1M_JEEENS4_5SM1004TMEM4LOAD26SM100_TMEM_LOAD_16dp256b4xES10_NS11_INS12_ILi2ELi4ELi3EEES15_NSS_INS5_IJS16_S1K_EEENS5_IJS1K_SC_EEEEEEENS4_17SM75_U32x4_LDSM_NENS4_14SM90_TMA_STOREES21_NS4_17SM90_U32x4_STSM_NENS4_39AutoVectorizingCopyWithAssumedAlignmentILi128EEEEEEvvEEEEvNT_6ParamsE)
        /*0038*/ 	.word	0x00000000


	//----- nvinfo : EIATTR_MIN_STACK_SIZE
	.align		4
.L_27:
        /*003c*/ 	.byte	0x04, 0x12
        /*003e*/ 	.short	(.L_29 - .L_28)
	.align		4
.L_28:
        /*0040*/ 	.word	index@(_ZN7cutlass13device_kernelINS_4gemm6kernel13GemmUniversalIN4cute5tupleIJiiiiEEENS1_10collective13CollectiveMmaINS1_35MainloopSm100TmaUmmaWarpSpecializedILi4ELi2ELi4ENS5_IJNS4_1CILi2EEENSA_ILi1EEESC_EEEEENS5_IJNSA_ILi64EEENSA_ILi128EEESG_EEENS_6half_tENS5_IJlSC_lEEESI_SJ_NS4_8TiledMMAINS4_8MMA_AtomIJNS4_20SM100_MMA_F16BF16_SSISI_SI_fLi64ELi128ELNS4_4UMMA5MajorE0ELSO_0ELNSN_7ScaleInE0ELSP_0EEEEEENS4_6LayoutINS5_IJSC_SC_SC_EEENS5_IJNSA_ILi0EEESU_SU_EEEEENS5_IJNS4_10UnderscoreESX_SX_EEEEENS4_13SM90_TMA_LOADENS4_14ComposedLayoutINS4_7SwizzleILi3ELi4ELi3EEENS4_18smem_ptr_flag_bitsILi16EEENSS_INS5_IJNSA_ILi8EEESF_EEENS5_IJSF_SC_EEEEEEEvNS4_8identityENS4_23SM90_TMA_LOAD_MULTICASTES1A_vS1B_EENS_8epilogue10collective18CollectiveEpilogueINS1E_23Sm100TmaWarpSpecializedILi4ELi2ELi16ELb1ELb0EEEJSH_NS5_IJNSS_ISF_SC_EENSS_INSA_ILi32EEESC_EEEEESI_SJ_SI_SJ_NS1E_6fusion15FusionCallbacksIS1I_NS1N_17LinearCombinationISI_fSI_fLNS_15FloatRoundStyleE2EEESH_S1M_JEEENS4_5SM1004TMEM4LOAD26SM100_TMEM_LOAD_16dp256b4xES10_NS11_INS12_ILi2ELi4ELi3EEES15_NSS_INS5_IJS16_S1K_EEENS5_IJS1K_SC_EEEEEEENS4_17SM75_U32x4_LDSM_NENS4_14SM90_TMA_STOREES21_NS4_17SM90_U32x4_STSM_NENS4_39AutoVectorizingCopyWithAssumedAlignmentILi128EEEEEEvvEEEEvNT_6ParamsE)
        /*0044*/ 	.word	0x00000000
.L_29:


//--------------------- .nv.compat                --------------------------
	.section	.nv.compat,"",@"SHT_CUDA_COMPAT_INFO"
	.align	4
        /*0000*/ 	.byte	0x02, 0x09, 0x01, 0x00, 0x02, 0x02, 0x02, 0x00, 0x02, 0x05, 0x05, 0x00, 0x03, 0x07, 0x01, 0x01
        /*0010*/ 	.byte	0x02, 0x03, 0x01, 0x00, 0x02, 0x06, 0x01, 0x00, 0x04, 0x0b, 0x08, 0x00, 0x09, 0x00, 0x00, 0x00
        /*0020*/ 	.byte	0x00, 0x00, 0x00, 0x00


//--------------------- .nv.info._ZN7cutlass13device_kernelINS_4gemm6kernel13GemmUniversalIN4cute5tupleIJiiiiEEENS1_10collective13CollectiveMmaINS1_35MainloopSm100TmaUmmaWarpSpecializedILi4ELi2ELi4ENS5_IJNS4_1CILi2EEENSA_ILi1EEESC_EEEEENS5_IJNSA_ILi64EEENSA_ILi128EEESG_EEENS_6half_tENS5_IJlSC_lEEESI_SJ_NS4_8TiledMMAINS4_8MMA_AtomIJNS4_20SM100_MMA_F16BF16_SSISI_SI_fLi64ELi128ELNS4_4UMMA5MajorE0ELSO_0ELNSN_7ScaleInE0ELSP_0EEEEEENS4_6LayoutINS5_IJSC_SC_SC_EEENS5_IJNSA_ILi0EEESU_SU_EEEEENS5_IJNS4_10UnderscoreESX_SX_EEEEENS4_13SM90_TMA_LOADENS4_14ComposedLayoutINS4_7SwizzleILi3ELi4ELi3EEENS4_18smem_ptr_flag_bitsILi16EEENSS_INS5_IJNSA_ILi8EEESF_EEENS5_IJSF_SC_EEEEEEEvNS4_8identityENS4_23SM90_TMA_LOAD_MULTICASTES1A_vS1B_EENS_8epilogue10collective18CollectiveEpilogueINS1E_23Sm100TmaWarpSpecializedILi4ELi2ELi16ELb1ELb0EEEJSH_NS5_IJNSS_ISF_SC_EENSS_INSA_ILi32EEESC_EEEEESI_SJ_SI_SJ_NS1E_6fusion15FusionCallbacksIS1I_NS1N_17LinearCombinationISI_fSI_fLNS_15FloatRoundStyleE2EEESH_S1M_JEEENS4_5SM1004TMEM4LOAD26SM100_TMEM_LOAD_16dp256b4xES10_NS11_INS12_ILi2ELi4ELi3EEES15_NSS_INS5_IJS16_S1K_EEENS5_IJS1K_SC_EEEEEEENS4_17SM75_U32x4_LDSM_NENS4_14SM90_TMA_STOREES21_NS4_17SM90_U32x4_STSM_NENS4_39AutoVectorizingCopyWithAssumedAlignmentILi128EEEEEEvvEEEEvNT_6ParamsE --------------------------
	.section	.nv.info._ZN7cutlass13device_kernelINS_4gemm6kernel13GemmUniversalIN4cute5tupleIJiiiiEEENS1_10collective13CollectiveMmaINS1_35MainloopSm100TmaUmmaWarpSpecializedILi4ELi2ELi4ENS5_IJNS4_1CILi2EEENSA_ILi1EEESC_EEEEENS5_IJNSA_ILi64EEENSA_ILi128EEESG_EEENS_6half_tENS5_IJlSC_lEEESI_SJ_NS4_8TiledMMAINS4_8MMA_AtomIJNS4_20SM100_MMA_F16BF16_SSISI_SI_fLi64ELi128ELNS4_4UMMA5MajorE0ELSO_0ELNSN_7ScaleInE0ELSP_0EEEEEENS4_6LayoutINS5_IJSC_SC_SC_EEENS5_IJNSA_ILi0EEESU_SU_EEEEENS5_IJNS4_10UnderscoreESX_SX_EEEEENS4_13SM90_TMA_LOADENS4_14ComposedLayoutINS4_7SwizzleILi3ELi4ELi3EEENS4_18smem_ptr_flag_bitsILi16EEENSS_INS5_IJNSA_ILi8EEESF_EEENS5_IJSF_SC_EEEEEEEvNS4_8identityENS4_23SM90_TMA_LOAD_MULTICASTES1A_vS1B_EENS_8epilogue10collective18CollectiveEpilogueINS1E_23Sm100TmaWarpSpecializedILi4ELi2ELi16ELb1ELb0EEEJSH_NS5_IJNSS_ISF_SC_EENSS_INSA_ILi32EEESC_EEEEESI_SJ_SI_SJ_NS1E_6fusion15FusionCallbacksIS1I_NS1N_17LinearCombinationISI_fSI_fLNS_15FloatRoundStyleE2EEESH_S1M_JEEENS4_5SM1004TMEM4LOAD26SM100_TMEM_LOAD_16dp256b4xES10_NS11_INS12_ILi2ELi4ELi3EEES15_NSS_INS5_IJS16_S1K_EEENS5_IJS1K_SC_EEEEEEENS4_17SM75_U32x4_LDSM_NENS4_14SM90_TMA_STOREES21_NS4_17SM90_U32x4_STSM_NENS4_39AutoVectorizingCopyWithAssumedAlignmentILi128EEEEEEvvEEEEvNT_6ParamsE,"",@"SHT_CUDA_INFO"
	.sectionflags	@""
	.align	4


	//----- nvinfo : EIATTR_CUDA_API_VERSION
	.align		4
        /*0000*/ 	.byte	0x04, 0x37
        /*0002*/ 	.short	(.L_31 - .L_30)
.L_30:
        /*0004*/ 	.word	0x00000082


	//----- nvinfo : EIATTR_KPARAM_INFO
	.align		4
.L_31:
        /*0008*/ 	.byte	0x04, 0x17
        /*000a*/ 	.short	(.L_33 - .L_32)
.L_32:
        /*000c*/ 	.word	0x00000000
        /*0010*/ 	.short	0x0000
        /*0012*/ 	.short	0x0000
        /*0014*/ 	.byte	0x00, 0xf0, 0x01, 0x20


	//----- nvinfo : EIATTR_AT_ENTRY_FRAGMENTS
	.align		4
.L_33:
        /*0018*/ 	.byte	0x04, 0x4f
        /*001a*/ 	.short	(.L_35 - .L_34)


	//   ....[0]....
.L_34:
        /*001c*/ 	.word	0x00000006


	//----- nvinfo : EIATTR_RESERVED_SMEM_USED
	.align		4
.L_35:
        /*0020*/ 	.byte	0x01, 0x41
	.zero		2


	//----- nvinfo : EIATTR_SPARSE_MMA_MASK
	.align		4
        /*0024*/ 	.byte	0x03, 0x50
        /*0026*/ 	.short	0x0000


	//----- nvinfo : EIATTR_TCGEN05_1CTA_USED
	.align		4
        /*0028*/ 	.byte	0x01, 0x51
	.zero		2


	//----- nvinfo : EIATTR_MAXREG_COUNT
	.align		4
        /*002c*/ 	.byte	0x03, 0x1b
        /*002e*/ 	.short	0x00ff


	//----- nvinfo : EIATTR_NUM_BARRIERS
	.align		4
        /*0030*/ 	.byte	0x02, 0x4c
        /*0032*/ 	.byte	0x07
	.zero		1


	//----- nvinfo : EIATTR_EXTERNS
	.align		4
        /*0034*/ 	.byte	0x04, 0x0f
        /*0036*/ 	.short	(.L_37 - .L_36)


	//   ....[0]....
	.align		4
.L_36:
        /*0038*/ 	.word	index@(__assertfail)


	//----- nvinfo : EIATTR_MERCURY_ISA_VERSION
	.align		4
.L_37:
        /*003c*/ 	.byte	0x03, 0x5f
        /*003e*/ 	.short	0x0101


	//----- nvinfo : EIATTR_INT_WARP_WIDE_INSTR_OFFSETS
	.align		4
        /*0040*/ 	.byte	0x04, 0x31
        /*0042*/ 	.short	(.L_39 - .L_38)


	//   ....[0]....
.L_38:
        /*0044*/ 	.word	0x00003ff0


	//   ....[1]....
        /*0048*/ 	.word	0x00004020


	//   ....[2]....
        /*004c*/ 	.word	0x00004040


	//   ....[3]....
        /*0050*/ 	.word	0x00004c10


	//   ....[4]....
        /*0054*/ 	.word	0x00004c70


	//   ....[5]....
        /*0058*/ 	.word	0x00004d60


	//   ....[6]....
        /*005c*/ 	.word	0x00004de0


	//   ....[7]....
        /*0060*/ 	.word	0x00004ee0


	//   ....[8]....
        /*0064*/ 	.word	0x00004f70


	//   ....[9]....
        /*0068*/ 	.word	0x00005070


	//   ....[10]....
        /*006c*/ 	.word	0x00005120


	//----- nvinfo : EIATTR_COOP_GROUP_MASK_REGIDS
	.align		4
.L_39:
        /*0070*/ 	.byte	0x04, 0x29
        /*0072*/ 	.short	(.L_41 - .L_40)


	//   ....[0]....
.L_40:
        /*0074*/ 	.word	0xffffffff


	//   ....[1]....
        /*0078*/ 	.word	0xffffffff


	//   ....[2]....
        /*007c*/ 	.word	0xffffffff


	//   ....[3]....
        /*0080*/ 	.word	0xffffffff


	//   ....[4]....
        /*0084*/ 	.word	0xffffffff


	//   ....[5]....
        /*0088*/ 	.word	0xffffffff


	//   ....[6]....
        /*008c*/ 	.word	0xffffffff


	//   ....[7]....
        /*0090*/ 	.word	0xffffffff


	//   ....[8]....
        /*0094*/ 	.word	0xffffffff


	//   ....[9]....
        /*0098*/ 	.word	0xffffffff


	//   ....[10]....
        /*009c*/ 	.word	0xffffffff


	//   ....[11]....
        /*00a0*/ 	.word	0xffffffff


	//   ....[12]....
        /*00a4*/ 	.word	0xffffffff


	//   ....[13]....
        /*00a8*/ 	.word	0xffffffff


	//----- nvinfo : EIATTR_COOP_GROUP_INSTR_OFFSETS
	.align		4
.L_41:
        /*00ac*/ 	.byte	0x04, 0x28
        /*00ae*/ 	.short	(.L_43 - .L_42)


	//   ....[0]....
.L_42:
        /*00b0*/ 	.word	0x00000080


	//   ....[1]....
        /*00b4*/ 	.word	0x000004f0


	//   ....[2]....
        /*00b8*/ 	.word	0x00000690


	//   ....[3]....
        /*00bc*/ 	.word	0x00000830


	//   ....[4]....
        /*00c0*/ 	.word	0x00000930


	//   ....[5]....
        /*00c4*/ 	.word	0x00000aa0


	//   ....[6]....
        /*00c8*/ 	.word	0x00000c40


	//   ....[7]....
        /*00cc*/ 	.word	0x00000df0


	//   ....[8]....
        /*00d0*/ 	.word	0x00002170


	//   ....[9]....
        /*00d4*/ 	.word	0x00003020


	//   ....[10]....
        /*00d8*/ 	.word	0x00003230


	//   ....[11]....
        /*00dc*/ 	.word	0x00003260


	//   ....[12]....
        /*00e0*/ 	.word	0x00003ed0


	//   ....[13]....
        /*00e4*/ 	.word	0x00004100


	//----- nvinfo : EIATTR_VRC_CTA_INIT_COUNT
	.align		4
.L_43:
        /*00e8*/ 	.byte	0x02, 0x4a
        /*00ea*/ 	.byte	0x80
	.zero		1


	//----- nvinfo : EIATTR_SYSCALL_OFFSETS
	.align		4
        /*00ec*/ 	.byte	0x04, 0x46
        /*00ee*/ 	.short	(.L_45 - .L_44)


	//   ....[0]....
.L_44:
        /*00f0*/ 	.word	0x00005db0


	//   ....[1]....
        /*00f4*/ 	.word	0x00005ea0


	//   ....[2]....
        /*00f8*/ 	.word	0x00006660


	//   ....[3]....
        /*00fc*/ 	.word	0x00006f10


	//   ....[4]....
        /*0100*/ 	.word	0x000077a0


	//   ....[5]....
        /*0104*/ 	.word	0x00008030


	//----- nvinfo : EIATTR_MBARRIER_INSTR_OFFSETS
	.align		4
.L_45:
        /*0108*/ 	.byte	0x04, 0x39
        /*010a*/ 	.short	(.L_47 - .L_46)


	//   ....[0]....
.L_46:
        /*010c*/ 	.word	0x00000600
        /*0110*/ 	.word	0x000000ff
        /*0114*/ 	.word	0x00000000
        /*0118*/ 	.short	0x0100
        /*011a*/ 	.byte	0x04
	.zero		1


	//   ....[1]....
        /*011c*/ 	.word	0x00000610
        /*0120*/ 	.word	0x000000ff
        /*0124*/ 	.word	0x00000020
        /*0128*/ 	.short	0x0100
        /*012a*/ 	.byte	0x04
	.zero		1


	//   ....[2]....
        /*012c*/ 	.word	0x00000620
        /*0130*/ 	.word	0x000000ff
        /*0134*/ 	.word	0x00000008
        /*0138*/ 	.short	0x0100
        /*013a*/ 	.byte	0x04
	.zero		1


	//   ....[3]....
        /*013c*/ 	.word	0x00000630
        /*0140*/ 	.word	0x000000ff
        /*0144*/ 	.word	0x00000028
        /*0148*/ 	.short	0x0100
        /*014a*/ 	.byte	0x04
	.zero		1


	//   ....[4]....
        /*014c*/ 	.word	0x00000640
        /*0150*/ 	.word	0x000000ff
        /*0154*/ 	.word	0x00000010
        /*0158*/ 	.short	0x0100
        /*015a*/ 	.byte	0x04
	.zero		1


	//   ....[5]....
        /*015c*/ 	.word	0x00000650
        /*0160*/ 	.word	0x000000ff
        /*0164*/ 	.word	0x00000030
        /*0168*/ 	.short	0x0100
        /*016a*/ 	.byte	0x04
	.zero		1


	//   ....[6]....
        /*016c*/ 	.word	0x00000660
        /*0170*/ 	.word	0x000000ff
        /*0174*/ 	.word	0x00000018
        /*0178*/ 	.short	0x0100
        /*017a*/ 	.byte	0x04
	.zero		1


	//   ....[7]....
        /*017c*/ 	.word	0x00000670
        /*0180*/ 	.word	0x000000ff
        /*0184*/ 	.word	0x00000038
        /*0188*/ 	.short	0x0100
        /*018a*/ 	.byte	0x04
	.zero		1


	//   ....[8]....
        /*018c*/ 	.word	0x000007a0
        /*0190*/ 	.word	0x000000ff
        /*0194*/ 	.word	0x00000040
        /*0198*/ 	.short	0x0100
        /*019a*/ 	.byte	0x04
	.zero		1


	//   ....[9]....
        /*019c*/ 	.word	0x000007b0
        /*01a0*/ 	.word	0x000000ff
        /*01a4*/ 	.word	0x00000060
        /*01a8*/ 	.short	0x0100
        /*01aa*/ 	.byte	0x04
	.zero		1


	//   ....[10]....
        /*01ac*/ 	.word	0x000007c0
        /*01b0*/ 	.word	0x000000ff
        /*01b4*/ 	.word	0x00000048
        /*01b8*/ 	.short	0x0100
        /*01ba*/ 	.byte	0x04
	.zero		1


	//   ....[11]....
        /*01bc*/ 	.word	0x000007d0
        /*01c0*/ 	.word	0x000000ff
        /*01c4*/ 	.word	0x00000068
        /*01c8*/ 	.short	0x0100
        /*01ca*/ 	.byte	0x04
	.zero		1


	//   ....[12]....
        /*01cc*/ 	.word	0x000007e0
        /*01d0*/ 	.word	0x000000ff
        /*01d4*/ 	.word	0x00000050
        /*01d8*/ 	.short	0x0100
        /*01da*/ 	.byte	0x04
	.zero		1


	//   ....[13]....
        /*01dc*/ 	.word	0x000007f0
        /*01e0*/ 	.word	0x000000ff
        /*01e4*/ 	.word	0x00000070
        /*01e8*/ 	.short	0x0100
        /*01ea*/ 	.byte	0x04
	.zero		1


	//   ....[14]....
        /*01ec*/ 	.word	0x00000800
        /*01f0*/ 	.word	0x000000ff
        /*01f4*/ 	.word	0x00000058
        /*01f8*/ 	.short	0x0100
        /*01fa*/ 	.byte	0x04
	.zero		1


	//   ....[15]....
        /*01fc*/ 	.word	0x00000810
        /*0200*/ 	.word	0x000000ff
        /*0204*/ 	.word	0x00000078
        /*0208*/ 	.short	0x0100
        /*020a*/ 	.byte	0x04
	.zero		1


	//   ....[16]....
        /*020c*/ 	.word	0x00000900
        /*0210*/ 	.word	0x000000ff
        /*0214*/ 	.word	0x00000080
        /*0218*/ 	.short	0x0100
        /*021a*/ 	.byte	0x06
	.zero		1


	//   ....[17]....
        /*021c*/ 	.word	0x00000910
        /*0220*/ 	.word	0x000000ff
        /*0224*/ 	.word	0x00000088
        /*0228*/ 	.short	0x0100
        /*022a*/ 	.byte	0x06
	.zero		1


	//   ....[18]....
        /*022c*/ 	.word	0x00000a50
        /*0230*/ 	.word	0x000000ff
        /*0234*/ 	.word	0x00000090
        /*0238*/ 	.short	0x0100
        /*023a*/ 	.byte	0x06
	.zero		1


	//   ....[19]....
        /*023c*/ 	.word	0x00000a60
        /*0240*/ 	.word	0x000000ff
        /*0244*/ 	.word	0x000000a0
        /*0248*/ 	.short	0x0100
        /*024a*/ 	.byte	0x06
	.zero		1


	//   ....[20]....
        /*024c*/ 	.word	0x00000a70
        /*0250*/ 	.word	0x000000ff
        /*0254*/ 	.word	0x00000098
        /*0258*/ 	.short	0x0100
        /*025a*/ 	.byte	0x06
	.zero		1


	//   ....[21]....
        /*025c*/ 	.word	0x00000a80
        /*0260*/ 	.word	0x000000ff
        /*0264*/ 	.word	0x000000a8
        /*0268*/ 	.short	0x0100
        /*026a*/ 	.byte	0x06
	.zero		1


	//   ....[22]....
        /*026c*/ 	.word	0x00000bb0
        /*0270*/ 	.word	0x000000ff
        /*0274*/ 	.word	0x000000b0
        /*0278*/ 	.short	0x0100
        /*027a*/ 	.byte	0x04
	.zero		1


	//   ....[23]....
        /*027c*/ 	.word	0x00000bc0
        /*0280*/ 	.word	0x000000ff
        /*0284*/ 	.word	0x000000d0
        /*0288*/ 	.short	0x0100
        /*028a*/ 	.byte	0x04
	.zero		1


	//   ....[24]....
        /*028c*/ 	.word	0x00000bd0
        /*0290*/ 	.word	0x000000ff
        /*0294*/ 	.word	0x000000b8
        /*0298*/ 	.short	0x0100
        /*029a*/ 	.byte	0x04
	.zero		1


	//   ....[25]....
        /*029c*/ 	.word	0x00000be0
        /*02a0*/ 	.word	0x000000ff
        /*02a4*/ 	.word	0x000000d8
        /*02a8*/ 	.short	0x0100
        /*02aa*/ 	.byte	0x04
	.zero		1


	//   ....[26]....
        /*02ac*/ 	.word	0x00000bf0
        /*02b0*/ 	.word	0x000000ff
        /*02b4*/ 	.word	0x000000c0
        /*02b8*/ 	.short	0x0100
        /*02ba*/ 	.byte	0x04
	.zero		1


	//   ....[27]....
        /*02bc*/ 	.word	0x00000c00
        /*02c0*/ 	.word	0x000000ff
        /*02c4*/ 	.word	0x000000e0
        /*02c8*/ 	.short	0x0100
        /*02ca*/ 	.byte	0x04
	.zero		1


	//   ....[28]....
        /*02cc*/ 	.word	0x00000c10
        /*02d0*/ 	.word	0x000000ff
        /*02d4*/ 	.word	0x000000c8
        /*02d8*/ 	.short	0x0100
        /*02da*/ 	.byte	0x04
	.zero		1


	//   ....[29]....
        /*02dc*/ 	.word	0x00000c20
        /*02e0*/ 	.word	0x000000ff
        /*02e4*/ 	.word	0x000000e8
        /*02e8*/ 	.short	0x0100
        /*02ea*/ 	.byte	0x04
	.zero		1


	//   ....[30]....
        /*02ec*/ 	.word	0x00000d10
        /*02f0*/ 	.word	0x000000ff
        /*02f4*/ 	.word	0x000000f0
        /*02f8*/ 	.short	0x0100
        /*02fa*/ 	.byte	0x04
	.zero		1


	//   ....[31]....
        /*02fc*/ 	.word	0x00000d20
        /*0300*/ 	.word	0x000000ff
        /*0304*/ 	.word	0x00000100
        /*0308*/ 	.short	0x0100
        /*030a*/ 	.byte	0x04
	.zero		1


	//   ....[32]....
        /*030c*/ 	.word	0x00000d30
        /*0310*/ 	.word	0x000000ff
        /*0314*/ 	.word	0x000000f8
        /*0318*/ 	.short	0x0100
        /*031a*/ 	.byte	0x04
	.zero		1


	//   ....[33]....
        /*031c*/ 	.word	0x00000d40
        /*0320*/ 	.word	0x000000ff
        /*0324*/ 	.word	0x00000108
        /*0328*/ 	.short	0x0100
        /*032a*/ 	.byte	0x04
	.zero		1


	//   ....[34]....
        /*032c*/ 	.word	0x00001850
        /*0330*/ 	.word	0x00000000
        /*0334*/ 	.word	0x00000100
        /*0338*/ 	.short	0x010a
        /*033a*/ 	.byte	0xff
	.zero		1


	//   ....[35]....
        /*033c*/ 	.word	0x00001880
        /*0340*/ 	.word	0x00000000
        /*0344*/ 	.word	0x000000f0
        /*0348*/ 	.short	0x0101
        /*034a*/ 	.byte	0xff
	.zero		1


	//   ....[36]....
        /*034c*/ 	.word	0x00001950
        /*0350*/ 	.word	0x000000ff
        /*0354*/ 	.word	0x00000020
        /*0358*/ 	.short	0x010a
        /*035a*/ 	.byte	0x04
	.zero		1


	//   ....[37]....
        /*035c*/ 	.word	0x000019d0
        /*0360*/ 	.word	0x000000ff
        /*0364*/ 	.word	0x00000020
        /*0368*/ 	.short	0x010a
        /*036a*/ 	.byte	0x21
	.zero		1


	//   ....[38]....
        /*036c*/ 	.word	0x00001bc0
        /*0370*/ 	.word	0x000000ff
        /*0374*/ 	.word	0x00000020
        /*0378*/ 	.short	0x010a
        /*037a*/ 	.byte	0x05
	.zero		1


	//   ....[39]....
        /*037c*/ 	.word	0x00001d60
        /*0380*/ 	.word	0x000000ff
        /*0384*/ 	.word	0x00000088
        /*0388*/ 	.short	0x0101
        /*038a*/ 	.byte	0x0d
	.zero		1


	//   ....[40]....
        /*038c*/ 	.word	0x00001d80
        /*0390*/ 	.word	0x000000ff
        /*0394*/ 	.word	0x00000020
        /*0398*/ 	.short	0x010a
        /*039a*/ 	.byte	0x04
	.zero		1


	//   ....[41]....
        /*039c*/ 	.word	0x00001e00
        /*03a0*/ 	.word	0x000000ff
        /*03a4*/ 	.word	0x00000020
        /*03a8*/ 	.short	0x010a
        /*03aa*/ 	.byte	0x21
	.zero		1


	//   ....[42]....
        /*03ac*/ 	.word	0x00001f90
        /*03b0*/ 	.word	0x000000ff
        /*03b4*/ 	.word	0x00000020
        /*03b8*/ 	.short	0x010a
        /*03ba*/ 	.byte	0x05
	.zero		1


	//   ....[43]....
        /*03bc*/ 	.word	0x000021a0
        /*03c0*/ 	.word	0x00000003
        /*03c4*/ 	.word	0x00000090
        /*03c8*/ 	.short	0x010a
        /*03ca*/ 	.byte	0xff
	.zero		1


	//   ....[44]....
        /*03cc*/ 	.word	0x000022f0
        /*03d0*/ 	.word	0x00000000
        /*03d4*/ 	.word	0x00000000
        /*03d8*/ 	.short	0x0101
        /*03da*/ 	.byte	0xff
	.zero		1


	//   ....[45]....
        /*03dc*/ 	.word	0x000028a0
        /*03e0*/ 	.word	0x000000ff
        /*03e4*/ 	.word	0x00000000
        /*03e8*/ 	.short	0x010a
        /*03ea*/ 	.byte	0x04
	.zero		1


	//   ....[46]....
        /*03ec*/ 	.word	0x00002930
        /*03f0*/ 	.word	0x000000ff
        /*03f4*/ 	.word	0x00000000
        /*03f8*/ 	.short	0x010a
        /*03fa*/ 	.byte	0x05
	.zero		1


	//   ....[47]....
        /*03fc*/ 	.word	0x000029c0
        /*0400*/ 	.word	0x000000ff
        /*0404*/ 	.word	0x00000000
        /*0408*/ 	.short	0x010a
        /*040a*/ 	.byte	0x05
	.zero		1


	//   ....[48]....
        /*040c*/ 	.word	0x00002a60
        /*0410*/ 	.word	0x00000000
        /*0414*/ 	.word	0x00000000
        /*0418*/ 	.short	0x010a
        /*041a*/ 	.byte	0xff
	.zero		1


	//   ....[49]....
        /*041c*/ 	.word	0x00002b80
        /*0420*/ 	.word	0x00000002
        /*0424*/ 	.word	0x000000f0
        /*0428*/ 	.short	0x010a
        /*042a*/ 	.byte	0xff
	.zero		1


	//   ....[50]....
        /*042c*/ 	.word	0x00002bf0
        /*0430*/ 	.word	0x00000002
        /*0434*/ 	.word	0x00000000
        /*0438*/ 	.short	0x0101
        /*043a*/ 	.byte	0xff
	.zero		1


	//   ....[51]....
        /*043c*/ 	.word	0x00002c10
        /*0440*/ 	.word	0x000000ff
        /*0444*/ 	.word	0x000000a0
        /*0448*/ 	.short	0x010a
        /*044a*/ 	.byte	0x04
	.zero		1


	//   ....[52]....
        /*044c*/ 	.word	0x00002d30
        /*0450*/ 	.word	0x00000002
        /*0454*/ 	.word	0x00000090
        /*0458*/ 	.short	0x010a
        /*045a*/ 	.byte	0xff
	.zero		1


	//   ....[53]....
        /*045c*/ 	.word	0x00002e30
        /*0460*/ 	.word	0x00000002
        /*0464*/ 	.word	0x00000000
        /*0468*/ 	.short	0x0101
        /*046a*/ 	.byte	0xff
	.zero		1


	//   ....[54]....
        /*046c*/ 	.word	0x00002ec0
        /*0470*/ 	.word	0x000000ff
        /*0474*/ 	.word	0x000000a0
        /*0478*/ 	.short	0x0106
        /*047a*/ 	.byte	0x04
	.zero		1


	//   ....[55]....
        /*047c*/ 	.word	0x00002ee0
        /*0480*/ 	.word	0x000000ff
        /*0484*/ 	.word	0x000000a0
        /*0488*/ 	.short	0x010a
        /*048a*/ 	.byte	0x04
	.zero		1


	//   ....[56]....
        /*048c*/ 	.word	0x00002f70
        /*0490*/ 	.word	0x000000ff
        /*0494*/ 	.word	0x000000a0
        /*0498*/ 	.short	0x0106
        /*049a*/ 	.byte	0x07
	.zero		1


	//   ....[57]....
        /*049c*/ 	.word	0x00002fb0
        /*04a0*/ 	.word	0x00000000
        /*04a4*/ 	.word	0x000000a0
        /*04a8*/ 	.short	0x010a
        /*04aa*/ 	.byte	0xff
	.zero		1


	//   ....[58]....
        /*04ac*/ 	.word	0x00003580
        /*04b0*/ 	.word	0x00000000
        /*04b4*/ 	.word	0x00000090
        /*04b8*/ 	.short	0x010a
        /*04ba*/ 	.byte	0xff
	.zero		1


	//   ....[59]....
        /*04bc*/ 	.word	0x00003680
        /*04c0*/ 	.word	0x00000003
        /*04c4*/ 	.word	0x00000000
        /*04c8*/ 	.short	0x0101
        /*04ca*/ 	.byte	0xff
	.zero		1


	//   ....[60]....
        /*04cc*/ 	.word	0x00003690
        /*04d0*/ 	.word	0x000000ff
        /*04d4*/ 	.word	0x00000000
        /*04d8*/ 	.short	0x010a
        /*04da*/ 	.byte	0x04
	.zero		1


	//   ....[61]....
        /*04dc*/ 	.word	0x00003710
        /*04e0*/ 	.word	0x000000ff
        /*04e4*/ 	.word	0x000000d0
        /*04e8*/ 	.short	0x010a
        /*04ea*/ 	.byte	0x2e
	.zero		1


	//   ....[62]....
        /*04ec*/ 	.word	0x000037f0
        /*04f0*/ 	.word	0x000000ff
        /*04f4*/ 	.word	0x00000000
        /*04f8*/ 	.short	0x010a
        /*04fa*/ 	.byte	0x07
	.zero		1


	//   ....[63]....
        /*04fc*/ 	.word	0x00003930
        /*0500*/ 	.word	0x000000ff
        /*0504*/ 	.word	0x00000000
        /*0508*/ 	.short	0x010a
        /*050a*/ 	.byte	0x04
	.zero		1


	//   ....[64]....
        /*050c*/ 	.word	0x00003d00
        /*0510*/ 	.word	0x000000ff
        /*0514*/ 	.word	0x00000000
        /*0518*/ 	.short	0x010a
        /*051a*/ 	.byte	0x04
	.zero		1


	//   ....[65]....
        /*051c*/ 	.word	0x00003d90
        /*0520*/ 	.word	0x000000ff
        /*0524*/ 	.word	0x00000000
        /*0528*/ 	.short	0x010a
        /*052a*/ 	.byte	0x05
	.zero		1


	//   ....[66]....
        /*052c*/ 	.word	0x00003e20
        /*0530*/ 	.word	0x000000ff
        /*0534*/ 	.word	0x00000000
        /*0538*/ 	.short	0x010a
        /*053a*/ 	.byte	0x05
	.zero		1


	//   ....[67]....
        /*053c*/ 	.word	0x00003eb0
        /*0540*/ 	.word	0x000000ff
        /*0544*/ 	.word	0x00000000
        /*0548*/ 	.short	0x010a
        /*054a*/ 	.byte	0x04
	.zero		1


	//   ....[68]....
        /*054c*/ 	.word	0x000043d0
        /*0550*/ 	.word	0x00000008
        /*0554*/ 	.word	0x00000090
        /*0558*/ 	.short	0x010a
        /*055a*/ 	.byte	0xff
	.zero		1


	//   ....[69]....
        /*055c*/ 	.word	0x00004540
        /*0560*/ 	.word	0x00000000
        /*0564*/ 	.word	0x00000000
        /*0568*/ 	.short	0x0101
        /*056a*/ 	.byte	0xff
	.zero		1


	//   ....[70]....
        /*056c*/ 	.word	0x00004a20
        /*0570*/ 	.word	0x000000ff
        /*0574*/ 	.word	0x00000088
        /*0578*/ 	.short	0x010a
        /*057a*/ 	.byte	0x15
	.zero		1


	//   ....[71]....
        /*057c*/ 	.word	0x00004bb0
        /*0580*/ 	.word	0x000000ff
        /*0584*/ 	.word	0x00000060
        /*0588*/ 	.short	0x010a
        /*058a*/ 	.byte	0x15
	.zero		1


	//   ....[72]....
        /*058c*/ 	.word	0x00004d00
        /*0590*/ 	.word	0x000000ff
        /*0594*/ 	.word	0x00000040
        /*0598*/ 	.short	0x010b
        /*059a*/ 	.byte	0x15
	.zero		1


	//   ....[73]....
        /*059c*/ 	.word	0x00004d20
        /*05a0*/ 	.word	0x000000ff
        /*05a4*/ 	.word	0x00000000
        /*05a8*/ 	.short	0x0101
        /*05aa*/ 	.byte	0x04
	.zero		1


	//   ....[74]....
        /*05ac*/ 	.word	0x00004d30
        /*05b0*/ 	.word	0x000000ff
        /*05b4*/ 	.word	0x00000068
        /*05b8*/ 	.short	0x010a
        /*05ba*/ 	.byte	0x15
	.zero		1


	//   ....[75]....
        /*05bc*/ 	.word	0x00004e80
        /*05c0*/ 	.word	0x000000ff
        /*05c4*/ 	.word	0x00000048
        /*05c8*/ 	.short	0x010b
        /*05ca*/ 	.byte	0x15
	.zero		1


	//   ....[76]....
        /*05cc*/ 	.word	0x00004ea0
        /*05d0*/ 	.word	0x000000ff
        /*05d4*/ 	.word	0x00000000
        /*05d8*/ 	.short	0x0101
        /*05da*/ 	.byte	0x04
	.zero		1


	//   ....[77]....
        /*05dc*/ 	.word	0x00004eb0
        /*05e0*/ 	.word	0x000000ff
        /*05e4*/ 	.word	0x00000070
        /*05e8*/ 	.short	0x010a
        /*05ea*/ 	.byte	0x15
	.zero		1


	//   ....[78]....
        /*05ec*/ 	.word	0x00005010
        /*05f0*/ 	.word	0x000000ff
        /*05f4*/ 	.word	0x00000050
        /*05f8*/ 	.short	0x010b
        /*05fa*/ 	.byte	0x15
	.zero		1


	//   ....[79]....
        /*05fc*/ 	.word	0x00005030
        /*0600*/ 	.word	0x000000ff
        /*0604*/ 	.word	0x00000000
        /*0608*/ 	.short	0x0101
        /*060a*/ 	.byte	0x04
	.zero		1


	//   ....[80]....
        /*060c*/ 	.word	0x00005040
        /*0610*/ 	.word	0x000000ff
        /*0614*/ 	.word	0x00000078
        /*0618*/ 	.short	0x010a
        /*061a*/ 	.byte	0x15
	.zero		1


	//   ....[81]....
        /*061c*/ 	.word	0x00005230
        /*0620*/ 	.word	0x000000ff
        /*0624*/ 	.word	0x00000058
        /*0628*/ 	.short	0x010b
        /*062a*/ 	.byte	0x15
	.zero		1


	//   ....[82]....
        /*062c*/ 	.word	0x00005240
        /*0630*/ 	.word	0x000000ff
        /*0634*/ 	.word	0x00000000
        /*0638*/ 	.short	0x0101
        /*063a*/ 	.byte	0x28
	.zero		1


	//   ....[83]....
        /*063c*/ 	.word	0x00005270
        /*0640*/ 	.word	0x000000ff
        /*0644*/ 	.word	0x00000060
        /*0648*/ 	.short	0x010a
        /*064a*/ 	.byte	0x15
	.zero		1


	//   ....[84]....
        /*064c*/ 	.word	0x00005290
        /*0650*/ 	.word	0x000000ff
        /*0654*/ 	.word	0x00000068
        /*0658*/ 	.short	0x010a
        /*065a*/ 	.byte	0x15
	.zero		1


	//   ....[85]....
        /*065c*/ 	.word	0x000052b0
        /*0660*/ 	.word	0x000000ff
        /*0664*/ 	.word	0x00000070
        /*0668*/ 	.short	0x010a
        /*066a*/ 	.byte	0x15
	.zero		1


	//   ....[86]....
        /*066c*/ 	.word	0x000052f0
        /*0670*/ 	.word	0x00000000
        /*0674*/ 	.word	0x00000078
        /*0678*/ 	.short	0x010a
        /*067a*/ 	.byte	0xff
	.zero		1


	//   ....[87]....
        /*067c*/ 	.word	0x00005640
        /*0680*/ 	.word	0x00000003
        /*0684*/ 	.word	0x00000090
        /*0688*/ 	.short	0x010a
        /*068a*/ 	.byte	0xff
	.zero		1


	//   ....[88]....
        /*068c*/ 	.word	0x000057c0
        /*0690*/ 	.word	0x00000000
        /*0694*/ 	.word	0x00000000
        /*0698*/ 	.short	0x0101
        /*069a*/ 	.byte	0xff
	.zero		1


	//   ....[89]....
        /*069c*/ 	.word	0x00006310
        /*06a0*/ 	.word	0x000000ff
        /*06a4*/ 	.word	0x00000040
        /*06a8*/ 	.short	0x010a
        /*06aa*/ 	.byte	0x2c
	.zero		1


	//   ....[90]....
        /*06ac*/ 	.word	0x00006350
        /*06b0*/ 	.word	0x0000001a
        /*06b4*/ 	.word	0x000000b0
        /*06b8*/ 	.short	0x010a
        /*06ba*/ 	.byte	0xff
	.zero		1


	//   ....[91]....
        /*06bc*/ 	.word	0x00006460
        /*06c0*/ 	.word	0x000000ff
        /*06c4*/ 	.word	0x00000040
        /*06c8*/ 	.short	0x010a
        /*06ca*/ 	.byte	0x2c
	.zero		1


	//   ....[92]....
        /*06cc*/ 	.word	0x00006540
        /*06d0*/ 	.word	0x0000001a
        /*06d4*/ 	.word	0x000000b0
        /*06d8*/ 	.short	0x010a
        /*06da*/ 	.byte	0xff
	.zero		1


	//   ....[93]....
        /*06dc*/ 	.word	0x00006c70
        /*06e0*/ 	.word	0x00000000
        /*06e4*/ 	.word	0x00000000
        /*06e8*/ 	.short	0x0101
        /*06ea*/ 	.byte	0xff
	.zero		1


	//   ....[94]....
        /*06ec*/ 	.word	0x00006c80
        /*06f0*/ 	.word	0x00000002
        /*06f4*/ 	.word	0x00000040
        /*06f8*/ 	.short	0x010a
        /*06fa*/ 	.byte	0xff
	.zero		1


	//   ....[95]....
        /*06fc*/ 	.word	0x00006d40
        /*0700*/ 	.word	0x00000002
        /*0704*/ 	.word	0x00000040
        /*0708*/ 	.short	0x010a
        /*070a*/ 	.byte	0xff
	.zero		1


	//   ....[96]....
        /*070c*/ 	.word	0x00007500
        /*0710*/ 	.word	0x00000000
        /*0714*/ 	.word	0x00000000
        /*0718*/ 	.short	0x0101
        /*071a*/ 	.byte	0xff
	.zero		1


	//   ....[97]....
        /*071c*/ 	.word	0x00007520
        /*0720*/ 	.word	0x00000002
        /*0724*/ 	.word	0x00000040
        /*0728*/ 	.short	0x010a
        /*072a*/ 	.byte	0xff
	.zero		1


	//   ....[98]....
        /*072c*/ 	.word	0x000075d0
        /*0730*/ 	.word	0x00000002
        /*0734*/ 	.word	0x00000040
        /*0738*/ 	.short	0x010a
        /*073a*/ 	.byte	0xff
	.zero		1


	//   ....[99]....
        /*073c*/ 	.word	0x00007d90
        /*0740*/ 	.word	0x00000000
        /*0744*/ 	.word	0x00000000
        /*0748*/ 	.short	0x0101
        /*074a*/ 	.byte	0xff
	.zero		1


	//   ....[100]....
        /*074c*/ 	.word	0x00007db0
        /*0750*/ 	.word	0x00000003
        /*0754*/ 	.word	0x00000040
        /*0758*/ 	.short	0x010a
        /*075a*/ 	.byte	0xff
	.zero		1


	//   ....[101]....
        /*075c*/ 	.word	0x00007e60
        /*0760*/ 	.word	0x00000003
        /*0764*/ 	.word	0x00000040
        /*0768*/ 	.short	0x010a
        /*076a*/ 	.byte	0xff
	.zero		1


	//   ....[102]....
        /*076c*/ 	.word	0x00008200
        /*0770*/ 	.word	0x000000ff
        /*0774*/ 	.word	0x00000000
        /*0778*/ 	.short	0x0101
        /*077a*/ 	.byte	0x04
	.zero		1


	//   ....[103]....
        /*077c*/ 	.word	0x00008680
        /*0780*/ 	.word	0x00000000
        /*0784*/ 	.word	0x00000000
        /*0788*/ 	.short	0x0101
        /*078a*/ 	.byte	0xff
	.zero		1


	//   ....[104]....
        /*078c*/ 	.word	0x00008910
        /*0790*/ 	.word	0x000000ff
        /*0794*/ 	.word	0x00000000
        /*0798*/ 	.short	0x0101
        /*079a*/ 	.byte	0x04
	.zero		1


	//   ....[105]....
        /*079c*/ 	.word	0x00008930
        /*07a0*/ 	.word	0x00000000
        /*07a4*/ 	.word	0x00000100
        /*07a8*/ 	.short	0x010a
        /*07aa*/ 	.byte	0xff
	.zero		1


	//   ....[106]....
        /*07ac*/ 	.word	0x00008990
        /*07b0*/ 	.word	0x00000000
        /*07b4*/ 	.word	0x00000020
        /*07b8*/ 	.short	0x010a
        /*07ba*/ 	.byte	0xff
	.zero		1


	//   ....[107]....
        /*07bc*/ 	.word	0x000089f0
        /*07c0*/ 	.word	0x00000000
        /*07c4*/ 	.word	0x00000020
        /*07c8*/ 	.short	0x010a
        /*07ca*/ 	.byte	0xff
	.zero		1


	//   ....[108]....
        /*07cc*/ 	.word	0x00008a40
        /*07d0*/ 	.word	0x00000003
        /*07d4*/ 	.word	0x00000090
        /*07d8*/ 	.short	0x010a
        /*07da*/ 	.byte	0xff
	.zero		1


	//   ....[109]....
        /*07dc*/ 	.word	0x00008aa0
        /*07e0*/ 	.word	0x00000000
        /*07e4*/ 	.word	0x00000000
        /*07e8*/ 	.short	0x010a
        /*07ea*/ 	.byte	0xff
	.zero		1


	//   ....[110]....
        /*07ec*/ 	.word	0x00008b00
        /*07f0*/ 	.word	0x00000000
        /*07f4*/ 	.word	0x00000000
        /*07f8*/ 	.short	0x010a
        /*07fa*/ 	.byte	0xff
	.zero		1


	//   ....[111]....
        /*07fc*/ 	.word	0x00008b60
        /*0800*/ 	.word	0x00000000
        /*0804*/ 	.word	0x00000000
        /*0808*/ 	.short	0x010a
        /*080a*/ 	.byte	0xff
	.zero		1


	//   ....[112]....
        /*080c*/ 	.word	0x00008bb0
        /*0810*/ 	.word	0x00000002
        /*0814*/ 	.word	0x000000f0
        /*0818*/ 	.short	0x010a
        /*081a*/ 	.byte	0xff
	.zero		1


	//   ....[113]....
        /*081c*/ 	.word	0x00008c10
        /*0820*/ 	.word	0x00000002
        /*0824*/ 	.word	0x000000a0
        /*0828*/ 	.short	0x010a
        /*082a*/ 	.byte	0xff
	.zero		1


	//   ....[114]....
        /*082c*/ 	.word	0x00008c60
        /*0830*/ 	.word	0x00000002
        /*0834*/ 	.word	0x00000090
        /*0838*/ 	.short	0x010a
        /*083a*/ 	.byte	0xff
	.zero		1


	//   ....[115]....
        /*083c*/ 	.word	0x00008cc0
        /*0840*/ 	.word	0x00000000
        /*0844*/ 	.word	0x000000a0
        /*0848*/ 	.short	0x010a
        /*084a*/ 	.byte	0xff
	.zero		1


	//   ....[116]....
        /*084c*/ 	.word	0x00008d10
        /*0850*/ 	.word	0x00000000
        /*0854*/ 	.word	0x00000090
        /*0858*/ 	.short	0x010a
        /*085a*/ 	.byte	0xff
	.zero		1


	//   ....[117]....
        /*085c*/ 	.word	0x00008d70
        /*0860*/ 	.word	0x00000002
        /*0864*/ 	.word	0x000000d0
        /*0868*/ 	.short	0x010a
        /*086a*/ 	.byte	0xff
	.zero		1


	//   ....[118]....
        /*086c*/ 	.word	0x00008dd0
        /*0870*/ 	.word	0x00000000
        /*0874*/ 	.word	0x00000000
        /*0878*/ 	.short	0x010a
        /*087a*/ 	.byte	0xff
	.zero		1


	//   ....[119]....
        /*087c*/ 	.word	0x00008e30
        /*0880*/ 	.word	0x00000000
        /*0884*/ 	.word	0x00000000
        /*0888*/ 	.short	0x010a
        /*088a*/ 	.byte	0xff
	.zero		1


	//   ....[120]....
        /*088c*/ 	.word	0x00008e90
        /*0890*/ 	.word	0x00000000
        /*0894*/ 	.word	0x00000000
        /*0898*/ 	.short	0x010a
        /*089a*/ 	.byte	0xff
	.zero		1


	//   ....[121]....
        /*089c*/ 	.word	0x00008ef0
        /*08a0*/ 	.word	0x00000000
        /*08a4*/ 	.word	0x00000000
        /*08a8*/ 	.short	0x010a
        /*08aa*/ 	.byte	0xff
	.zero		1


	//   ....[122]....
        /*08ac*/ 	.word	0x00008f50
        /*08b0*/ 	.word	0x00000000
        /*08b4*/ 	.word	0x00000000
        /*08b8*/ 	.short	0x010a
        /*08ba*/ 	.byte	0xff
	.zero		1


	//   ....[123]....
        /*08bc*/ 	.word	0x00008fa0
        /*08c0*/ 	.word	0x00000008
        /*08c4*/ 	.word	0x00000090
        /*08c8*/ 	.short	0x010a
        /*08ca*/ 	.byte	0xff
	.zero		1


	//   ....[124]....
        /*08cc*/ 	.word	0x00009000
        /*08d0*/ 	.word	0x00000000
        /*08d4*/ 	.word	0x00000088
        /*08d8*/ 	.short	0x010a
        /*08da*/ 	.byte	0xff
	.zero		1


	//   ....[125]....
        /*08dc*/ 	.word	0x00009060
        /*08e0*/ 	.word	0x00000000
        /*08e4*/ 	.word	0x00000060
        /*08e8*/ 	.short	0x010a
        /*08ea*/ 	.byte	0xff
	.zero		1


	//   ....[126]....
        /*08ec*/ 	.word	0x000090c0
        /*08f0*/ 	.word	0x00000000
        /*08f4*/ 	.word	0x00000068
        /*08f8*/ 	.short	0x010a
        /*08fa*/ 	.byte	0xff
	.zero		1


	//   ....[127]....
        /*08fc*/ 	.word	0x00009120
        /*0900*/ 	.word	0x00000000
        /*0904*/ 	.word	0x00000070
        /*0908*/ 	.short	0x010a
        /*090a*/ 	.byte	0xff
	.zero		1


	//   ....[128]....
        /*090c*/ 	.word	0x00009180
        /*0910*/ 	.word	0x00000000
        /*0914*/ 	.word	0x00000078
        /*0918*/ 	.short	0x010a
        /*091a*/ 	.byte	0xff
	.zero		1


	//   ....[129]....
        /*091c*/ 	.word	0x000091e0
        /*0920*/ 	.word	0x00000000
        /*0924*/ 	.word	0x00000060
        /*0928*/ 	.short	0x010a
        /*092a*/ 	.byte	0xff
	.zero		1


	//   ....[130]....
        /*092c*/ 	.word	0x00009240
        /*0930*/ 	.word	0x00000000
        /*0934*/ 	.word	0x00000068
        /*0938*/ 	.short	0x010a
        /*093a*/ 	.byte	0xff
	.zero		1


	//   ....[131]....
        /*093c*/ 	.word	0x000092a0
        /*0940*/ 	.word	0x00000000
        /*0944*/ 	.word	0x00000070
        /*0948*/ 	.short	0x010a
        /*094a*/ 	.byte	0xff
	.zero		1


	//   ....[132]....
        /*094c*/ 	.word	0x000092f0
        /*0950*/ 	.word	0x00000003
        /*0954*/ 	.word	0x00000090
        /*0958*/ 	.short	0x010a
        /*095a*/ 	.byte	0xff
	.zero		1


	//   ....[133]....
        /*095c*/ 	.word	0x00009350
        /*0960*/ 	.word	0x00000000
        /*0964*/ 	.word	0x00000040
        /*0968*/ 	.short	0x010a
        /*096a*/ 	.byte	0xff
	.zero		1


	//   ....[134]....
        /*096c*/ 	.word	0x000093a0
        /*0970*/ 	.word	0x0000001a
        /*0974*/ 	.word	0x000000b0
        /*0978*/ 	.short	0x010a
        /*097a*/ 	.byte	0xff
	.zero		1


	//   ....[135]....
        /*097c*/ 	.word	0x000093f0
        /*0980*/ 	.word	0x00000002
        /*0984*/ 	.word	0x00000040
        /*0988*/ 	.short	0x010a
        /*098a*/ 	.byte	0xff
	.zero		1


	//   ....[136]....
        /*098c*/ 	.word	0x00009440
        /*0990*/ 	.word	0x00000002
        /*0994*/ 	.word	0x00000040
        /*0998*/ 	.short	0x010a
        /*099a*/ 	.byte	0xff
	.zero		1


	//   ....[137]....
        /*099c*/ 	.word	0x00009490
        /*09a0*/ 	.word	0x00000003
        /*09a4*/ 	.word	0x00000040
        /*09a8*/ 	.short	0x010a
        /*09aa*/ 	.byte	0xff
	.zero		1


	//----- nvinfo : EIATTR_NUM_MBARRIERS
	.align		4
.L_47:
        /*09ac*/ 	.byte	0x03, 0x38
        /*09ae*/ 	.short	0x0022


	//----- nvinfo : EIATTR_EXIT_INSTR_OFFSETS
	.align		4
        /*09b0*/ 	.byte	0x04, 0x1c
        /*09b2*/ 	.short	(.L_49 - .L_48)


	//   ....[0]....
.L_48:
        /*09b4*/ 	.word	0x00002a90


	//   ....[1]....
        /*09b8*/ 	.word	0x00002f80


	//   ....[2]....
        /*09bc*/ 	.word	0x00002fe0


	//   ....[3]....
        /*09c0*/ 	.word	0x00004110


	//   ....[4]....
        /*09c4*/ 	.word	0x00005320


	//   ....[5]....
        /*09c8*/ 	.word	0x00005360


	//   ....[6]....
        /*09cc*/ 	.word	0x00008800


	//   ....[7]....
        /*09d0*/ 	.word	0x00008880


	//   ....[8]....
        /*09d4*/ 	.word	0x000088b0


	//   ....[9]....
        /*09d8*/ 	.word	0x00008920


	//----- nvinfo : EIATTR_MAX_THREADS
	.align		4
.L_49:
        /*09dc*/ 	.byte	0x04, 0x05
        /*09de*/ 	.short	(.L_51 - .L_50)
.L_50:
        /*09e0*/ 	.word	0x00000100
        /*09e4*/ 	.word	0x00000001
        /*09e8*/ 	.word	0x00000001


	//----- nvinfo : EIATTR_CRS_STACK_SIZE
	.align		4
.L_51:
        /*09ec*/ 	.byte	0x04, 0x1e
        /*09ee*/ 	.short	(.L_53 - .L_52)
.L_52:
        /*09f0*/ 	.word	0x00000000


	//----- nvinfo : EIATTR_CBANK_PARAM_SIZE
	.align		4
.L_53:
        /*09f4*/ 	.byte	0x03, 0x19
        /*09f6*/ 	.short	0x0800


	//----- nvinfo : EIATTR_PARAM_CBANK
	.align		4
        /*09f8*/ 	.byte	0x04, 0x0a
        /*09fa*/ 	.short	(.L_55 - .L_54)
	.align		4
.L_54:
        /*09fc*/ 	.word	index@(.nv.constant0._ZN7cutlass13device_kernelINS_4gemm6kernel13GemmUniversalIN4cute5tupleIJiiiiEEENS1_10collective13CollectiveMmaINS1_35MainloopSm100TmaUmmaWarpSpecializedILi4ELi2ELi4ENS5_IJNS4_1CILi2EEENSA_ILi1EEESC_EEEEENS5_IJNSA_ILi64EEENSA_ILi128EEESG_EEENS_6half_tENS5_IJlSC_lEEESI_SJ_NS4_8TiledMMAINS4_8MMA_AtomIJNS4_20SM100_MMA_F16BF16_SSISI_SI_fLi64ELi128ELNS4_4UMMA5MajorE0ELSO_0ELNSN_7ScaleInE0ELSP_0EEEEEENS4_6LayoutINS5_IJSC_SC_SC_EEENS5_IJNSA_ILi0EEESU_SU_EEEEENS5_IJNS4_10UnderscoreESX_SX_EEEEENS4_13SM90_TMA_LOADENS4_14ComposedLayoutINS4_7SwizzleILi3ELi4ELi3EEENS4_18smem_ptr_flag_bitsILi16EEENSS_INS5_IJNSA_ILi8EEESF_EEENS5_IJSF_SC_EEEEEEEvNS4_8identityENS4_23SM90_TMA_LOAD_MULTICASTES1A_vS1B_EENS_8epilogue10collective18CollectiveEpilogueINS1E_23Sm100TmaWarpSpecializedILi4ELi2ELi16ELb1ELb0EEEJSH_NS5_IJNSS_ISF_SC_EENSS_INSA_ILi32EEESC_EEEEESI_SJ_SI_SJ_NS1E_6fusion15FusionCallbacksIS1I_NS1N_17LinearCombinationISI_fSI_fLNS_15FloatRoundStyleE2EEESH_S1M_JEEENS4_5SM1004TMEM4LOAD26SM100_TMEM_LOAD_16dp256b4xES10_NS11_INS12_ILi2ELi4ELi3EEES15_NSS_INS5_IJS16_S1K_EEENS5_IJS1K_SC_EEEEEEENS4_17SM75_U32x4_LDSM_NENS4_14SM90_TMA_STOREES21_NS4_17SM90_U32x4_STSM_NENS4_39AutoVectorizingCopyWithAssumedAlignmentILi128EEEEEEvvEEEEvNT_6ParamsE)
        /*0a00*/ 	.short	0x0380
        /*0a02*/ 	.short	0x0800


	//----- nvinfo : EIATTR_SW_WAR
	.align		4
.L_55:
        /*0a04*/ 	.byte	0x04, 0x36
        /*0a06*/ 	.short	(.L_57 - .L_56)
.L_56:
        /*0a08*/ 	.word	0x00000008
.L_57:


//--------------------- .nv.callgraph             --------------------------
	.section	.nv.callgraph,"",@"SHT_CUDA_CALLGRAPH"
	.align	4
	.sectionentsize	8
	.align		4
        /*0000*/ 	.word	0x00000000
	.align		4
        /*0004*/ 	.word	0xffffffff
	.align		4
        /*0008*/ 	.word	index@(_ZN7cutlass13device_kernelINS_4gemm6kernel13GemmUniversalIN4cute5tupleIJiiiiEEENS1_10collective13CollectiveMmaINS1_35MainloopSm100TmaUmmaWarpSpecializedILi4ELi2ELi4ENS5_IJNS4_1CILi2EEENSA_ILi1EEESC_EEEEENS5_IJNSA_ILi64EEENSA_ILi128EEESG_EEENS_6half_tENS5_IJlSC_lEEESI_SJ_NS4_8TiledMMAINS4_8MMA_AtomIJNS4_20SM100_MMA_F16BF16_SSISI_SI_fLi64ELi128ELNS4_4UMMA5MajorE0ELSO_0ELNSN_7ScaleInE0ELSP_0EEEEEENS4_6LayoutINS5_IJSC_SC_SC_EEENS5_IJNSA_ILi0EEESU_SU_EEEEENS5_IJNS4_10UnderscoreESX_SX_EEEEENS4_13SM90_TMA_LOADENS4_14ComposedLayoutINS4_7SwizzleILi3ELi4ELi3EEENS4_18smem_ptr_flag_bitsILi16EEENSS_INS5_IJNSA_ILi8EEESF_EEENS5_IJSF_SC_EEEEEEEvNS4_8identityENS4_23SM90_TMA_LOAD_MULTICASTES1A_vS1B_EENS_8epilogue10collective18CollectiveEpilogueINS1E_23Sm100TmaWarpSpecializedILi4ELi2ELi16ELb1ELb0EEEJSH_NS5_IJNSS_ISF_SC_EENSS_INSA_ILi32EEESC_EEEEESI_SJ_SI_SJ_NS1E_6fusion15FusionCallbacksIS1I_NS1N_17LinearCombinationISI_fSI_fLNS_15FloatRoundStyleE2EEESH_S1M_JEEENS4_5SM1004TMEM4LOAD26SM100_TMEM_LOAD_16dp256b4xES10_NS11_INS12_ILi2ELi4ELi3EEES15_NSS_INS5_IJS16_S1K_EEENS5_IJS1K_SC_EEEEEEENS4_17SM75_U32x4_LDSM_NENS4_14SM90_TMA_STOREES21_NS4_17SM90_U32x4_STSM_NENS4_39AutoVectorizingCopyWithAssumedAlignmentILi128EEEEEEvvEEEEvNT_6ParamsE)
	.align		4
        /*000c*/ 	.word	index@(__assertfail)
	.align		4
        /*0010*/ 	.word	0x00000000
	.align		4
        /*0014*/ 	.word	0xfffffffe
	.align		4
        /*0018*/ 	.word	0x00000000
	.align		4
        /*001c*/ 	.word	0xfffffffd
	.align		4
        /*0020*/ 	.word	0x00000000
	.align		4
        /*0024*/ 	.word	0xfffffffc


//--------------------- .nv.constant4             --------------------------
	.section	.nv.constant4,"a",@progbits
	.align	8
	.align		8
.nv.constant4:
        /*0000*/ 	.dword	__assertfail
	.align		8
        /*0008*/ 	.dword	__unnamed_1
	.align		8
        /*0010*/ 	.dword	__unnamed_2
	.align		8
        /*0018*/ 	.dword	_ZN40_INTERNAL_9e80c14c_4_k_cu_f9dd8b6f_223434cuda3std3__45__cpo5beginE
	.align		8
        /*0020*/ 	.dword	_ZN40_INTERNAL_9e80c14c_4_k_cu_f9dd8b6f_223434cuda3std3__45__cpo3endE
	.align		8
        /*0028*/ 	.dword	_ZN40_INTERNAL_9e80c14c_4_k_cu_f9dd8b6f_223434cuda3std3__45__cpo6cbeginE
	.align		8
        /*0030*/ 	.dword	_ZN40_INTERNAL_9e80c14c_4_k_cu_f9dd8b6f_223434cuda3std3__45__cpo4cendE
	.align		8
        /*0038*/ 	.dword	_ZN40_INTERNAL_9e80c14c_4_k_cu_f9dd8b6f_223434cuda3std3__442_GLOBAL__N__9e80c14c_4_k_cu_f9dd8b6f_223436ignoreE
	.align		8
        /*0040*/ 	.dword	_ZN40_INTERNAL_9e80c14c_4_k_cu_f9dd8b6f_223434cuda3std3__419piecewise_constructE
	.align		8
        /*0048*/ 	.dword	_ZN40_INTERNAL_9e80c14c_4_k_cu_f9dd8b6f_223434cuda3std3__48in_placeE
	.align		8
        /*0050*/ 	.dword	_ZN40_INTERNAL_9e80c14c_4_k_cu_f9dd8b6f_223434cuda3std6ranges3__45__cpo4swapE
	.align		8
        /*0058*/ 	.dword	_ZN40_INTERNAL_9e80c14c_4_k_cu_f9dd8b6f_223434cuda3std6ranges3__45__cpo9iter_moveE
	.align		8
        /*0060*/ 	.dword	_ZN40_INTERNAL_9e80c14c_4_k_cu_f9dd8b6f_223434cute7productE
	.align		8
        /*0068*/ 	.dword	_ZN40_INTERNAL_9e80c14c_4_k_cu_f9dd8b6f_223434cute1_E
	.align		8
        /*0070*/ 	.dword	$str$25
	.align		8
        /*0078*/ 	.dword	$str$26
	.align		8
        /*0080*/ 	.dword	$str$27
	.align		8
        /*0088*/ 	.dword	$str$28


//--------------------- .text._ZN7cutlass13device_kernelINS_4gemm6kernel13GemmUniversalIN4cute5tupleIJiiiiEEENS1_10collective13CollectiveMmaINS1_35MainloopSm100TmaUmmaWarpSpecializedILi4ELi2ELi4ENS5_IJNS4_1CILi2EEENSA_ILi1EEESC_EEEEENS5_IJNSA_ILi64EEENSA_ILi128EEESG_EEENS_6half_tENS5_IJlSC_lEEESI_SJ_NS4_8TiledMMAINS4_8MMA_AtomIJNS4_20SM100_MMA_F16BF16_SSISI_SI_fLi64ELi128ELNS4_4UMMA5MajorE0ELSO_0ELNSN_7ScaleInE0ELSP_0EEEEEENS4_6LayoutINS5_IJSC_SC_SC_EEENS5_IJNSA_ILi0EEESU_SU_EEEEENS5_IJNS4_10UnderscoreESX_SX_EEEEENS4_13SM90_TMA_LOADENS4_14ComposedLayoutINS4_7SwizzleILi3ELi4ELi3EEENS4_18smem_ptr_flag_bitsILi16EEENSS_INS5_IJNSA_ILi8EEESF_EEENS5_IJSF_SC_EEEEEEEvNS4_8identityENS4_23SM90_TMA_LOAD_MULTICASTES1A_vS1B_EENS_8epilogue10collective18CollectiveEpilogueINS1E_23Sm100TmaWarpSpecializedILi4ELi2ELi16ELb1ELb0EEEJSH_NS5_IJNSS_ISF_SC_EENSS_INSA_ILi32EEESC_EEEEESI_SJ_SI_SJ_NS1E_6fusion15FusionCallbacksIS1I_NS1N_17LinearCombinationISI_fSI_fLNS_15FloatRoundStyleE2EEESH_S1M_JEEENS4_5SM1004TMEM4LOAD26SM100_TMEM_LOAD_16dp256b4xES10_NS11_INS12_ILi2ELi4ELi3EEES15_NSS_INS5_IJS16_S1K_EEENS5_IJS1K_SC_EEEEEEENS4_17SM75_U32x4_LDSM_NENS4_14SM90_TMA_STOREES21_NS4_17SM90_U32x4_STSM_NENS4_39AutoVectorizingCopyWithAssumedAlignmentILi128EEEEEEvvEEEEvNT_6ParamsE --------------------------
	.section	.text._ZN7cutlass13device_kernelINS_4gemm6kernel13GemmUniversalIN4cute5tupleIJiiiiEEENS1_10collective13CollectiveMmaINS1_35MainloopSm100TmaUmmaWarpSpecializedILi4ELi2ELi4ENS5_IJNS4_1CILi2EEENSA_ILi1EEESC_EEEEENS5_IJNSA_ILi64EEENSA_ILi128EEESG_EEENS_6half_tENS5_IJlSC_lEEESI_SJ_NS4_8TiledMMAINS4_8MMA_AtomIJNS4_20SM100_MMA_F16BF16_SSISI_SI_fLi64ELi128ELNS4_4UMMA5MajorE0ELSO_0ELNSN_7ScaleInE0ELSP_0EEEEEENS4_6LayoutINS5_IJSC_SC_SC_EEENS5_IJNSA_ILi0EEESU_SU_EEEEENS5_IJNS4_10UnderscoreESX_SX_EEEEENS4_13SM90_TMA_LOADENS4_14ComposedLayoutINS4_7SwizzleILi3ELi4ELi3EEENS4_18smem_ptr_flag_bitsILi16EEENSS_INS5_IJNSA_ILi8EEESF_EEENS5_IJSF_SC_EEEEEEEvNS4_8identityENS4_23SM90_TMA_LOAD_MULTICASTES1A_vS1B_EENS_8epilogue10collective18CollectiveEpilogueINS1E_23Sm100TmaWarpSpecializedILi4ELi2ELi16ELb1ELb0EEEJSH_NS5_IJNSS_ISF_SC_EENSS_INSA_ILi32EEESC_EEEEESI_SJ_SI_SJ_NS1E_6fusion15FusionCallbacksIS1I_NS1N_17LinearCombinationISI_fSI_fLNS_15FloatRoundStyleE2EEESH_S1M_JEEENS4_5SM1004TMEM4LOAD26SM100_TMEM_LOAD_16dp256b4xES10_NS11_INS12_ILi2ELi4ELi3EEES15_NSS_INS5_IJS16_S1K_EEENS5_IJS1K_SC_EEEEEEENS4_17SM75_U32x4_LDSM_NENS4_14SM90_TMA_STOREES21_NS4_17SM90_U32x4_STSM_NENS4_39AutoVectorizingCopyWithAssumedAlignmentILi128EEEEEEvvEEEEvNT_6ParamsE,"ax",@progbits
	.align	128
.text._ZN7cutlass13device_kernelINS_4gemm6kernel13GemmUniversalIN4cute5tupleIJiiiiEEENS1_10collective13CollectiveMmaINS1_35MainloopSm100TmaUmmaWarpSpecializedILi4ELi2ELi4ENS5_IJNS4_1CILi2EEENSA_ILi1EEESC_EEEEENS5_IJNSA_ILi64EEENSA_ILi128EEESG_EEENS_6half_tENS5_IJlSC_lEEESI_SJ_NS4_8TiledMMAINS4_8MMA_AtomIJNS4_20SM100_MMA_F16BF16_SSISI_SI_fLi64ELi128ELNS4_4UMMA5MajorE0ELSO_0ELNSN_7ScaleInE0ELSP_0EEEEEENS4_6LayoutINS5_IJSC_SC_SC_EEENS5_IJNSA_ILi0EEESU_SU_EEEEENS5_IJNS4_10UnderscoreESX_SX_EEEEENS4_13SM90_TMA_LOADENS4_14ComposedLayoutINS4_7SwizzleILi3ELi4ELi3EEENS4_18smem_ptr_flag_bitsILi16EEENSS_INS5_IJNSA_ILi8EEESF_EEENS5_IJSF_SC_EEEEEEEvNS4_8identityENS4_23SM90_TMA_LOAD_MULTICASTES1A_vS1B_EENS_8epilogue10collective18CollectiveEpilogueINS1E_23Sm100TmaWarpSpecializedILi4ELi2ELi16ELb1ELb0EEEJSH_NS5_IJNSS_ISF_SC_EENSS_INSA_ILi32EEESC_EEEEESI_SJ_SI_SJ_NS1E_6fusion15FusionCallbacksIS1I_NS1N_17LinearCombinationISI_fSI_fLNS_15FloatRoundStyleE2EEESH_S1M_JEEENS4_5SM1004TMEM4LOAD26SM100_TMEM_LOAD_16dp256b4xES10_NS11_INS12_ILi2ELi4ELi3EEES15_NSS_INS5_IJS16_S1K_EEENS5_IJS1K_SC_EEEEEEENS4_17SM75_U32x4_LDSM_NENS4_14SM90_TMA_STOREES21_NS4_17SM90_U32x4_STSM_NENS4_39AutoVectorizingCopyWithAssumedAlignmentILi128EEEEEEvvEEEEvNT_6ParamsE:
        .type           _ZN7cutlass13device_kernelINS_4gemm6kernel13GemmUniversalIN4cute5tupleIJiiiiEEENS1_10collective13CollectiveMmaINS1_35MainloopSm100TmaUmmaWarpSpecializedILi4ELi2ELi4ENS5_IJNS4_1CILi2EEENSA_ILi1EEESC_EEEEENS5_IJNSA_ILi64EEENSA_ILi128EEESG_EEENS_6half_tENS5_IJlSC_lEEESI_SJ_NS4_8TiledMMAINS4_8MMA_AtomIJNS4_20SM100_MMA_F16BF16_SSISI_SI_fLi64ELi128ELNS4_4UMMA5MajorE0ELSO_0ELNSN_7ScaleInE0ELSP_0EEEEEENS4_6LayoutINS5_IJSC_SC_SC_EEENS5_IJNSA_ILi0EEESU_SU_EEEEENS5_IJNS4_10UnderscoreESX_SX_EEEEENS4_13SM90_TMA_LOADENS4_14ComposedLayoutINS4_7SwizzleILi3ELi4ELi3EEENS4_18smem_ptr_flag_bitsILi16EEENSS_INS5_IJNSA_ILi8EEESF_EEENS5_IJSF_SC_EEEEEEEvNS4_8identityENS4_23SM90_TMA_LOAD_MULTICASTES1A_vS1B_EENS_8epilogue10collective18CollectiveEpilogueINS1E_23Sm100TmaWarpSpecializedILi4ELi2ELi16ELb1ELb0EEEJSH_NS5_IJNSS_ISF_SC_EENSS_INSA_ILi32EEESC_EEEEESI_SJ_SI_SJ_NS1E_6fusion15FusionCallbacksIS1I_NS1N_17LinearCombinationISI_fSI_fLNS_15FloatRoundStyleE2EEESH_S1M_JEEENS4_5SM1004TMEM4LOAD26SM100_TMEM_LOAD_16dp256b4xES10_NS11_INS12_ILi2ELi4ELi3EEES15_NSS_INS5_IJS16_S1K_EEENS5_IJS1K_SC_EEEEEEENS4_17SM75_U32x4_LDSM_NENS4_14SM90_TMA_STOREES21_NS4_17SM90_U32x4_STSM_NENS4_39AutoVectorizingCopyWithAssumedAlignmentILi128EEEEEEvvEEEEvNT_6ParamsE,@function
        .size           _ZN7cutlass13device_kernelINS_4gemm6kernel13GemmUniversalIN4cute5tupleIJiiiiEEENS1_10collective13CollectiveMmaINS1_35MainloopSm100TmaUmmaWarpSpecializedILi4ELi2ELi4ENS5_IJNS4_1CILi2EEENSA_ILi1EEESC_EEEEENS5_IJNSA_ILi64EEENSA_ILi128EEESG_EEENS_6half_tENS5_IJlSC_lEEESI_SJ_NS4_8TiledMMAINS4_8MMA_AtomIJNS4_20SM100_MMA_F16BF16_SSISI_SI_fLi64ELi128ELNS4_4UMMA5MajorE0ELSO_0ELNSN_7ScaleInE0ELSP_0EEEEEENS4_6LayoutINS5_IJSC_SC_SC_EEENS5_IJNSA_ILi0EEESU_SU_EEEEENS5_IJNS4_10UnderscoreESX_SX_EEEEENS4_13SM90_TMA_LOADENS4_14ComposedLayoutINS4_7SwizzleILi3ELi4ELi3EEENS4_18smem_ptr_flag_bitsILi16EEENSS_INS5_IJNSA_ILi8EEESF_EEENS5_IJSF_SC_EEEEEEEvNS4_8identityENS4_23SM90_TMA_LOAD_MULTICASTES1A_vS1B_EENS_8epilogue10collective18CollectiveEpilogueINS1E_23Sm100TmaWarpSpecializedILi4ELi2ELi16ELb1ELb0EEEJSH_NS5_IJNSS_ISF_SC_EENSS_INSA_ILi32EEESC_EEEEESI_SJ_SI_SJ_NS1E_6fusion15FusionCallbacksIS1I_NS1N_17LinearCombinationISI_fSI_fLNS_15FloatRoundStyleE2EEESH_S1M_JEEENS4_5SM1004TMEM4LOAD26SM100_TMEM_LOAD_16dp256b4xES10_NS11_INS12_ILi2ELi4ELi3EEES15_NSS_INS5_IJS16_S1K_EEENS5_IJS1K_SC_EEEEEEENS4_17SM75_U32x4_LDSM_NENS4_14SM90_TMA_STOREES21_NS4_17SM90_U32x4_STSM_NENS4_39AutoVectorizingCopyWithAssumedAlignmentILi128EEEEEEvvEEEEvNT_6ParamsE,(.L_x_183 - _ZN7cutlass13device_kernelINS_4gemm6kernel13GemmUniversalIN4cute5tupleIJiiiiEEENS1_10collective13CollectiveMmaINS1_35MainloopSm100TmaUmmaWarpSpecializedILi4ELi2ELi4ENS5_IJNS4_1CILi2EEENSA_ILi1EEESC_EEEEENS5_IJNSA_ILi64EEENSA_ILi128EEESG_EEENS_6half_tENS5_IJlSC_lEEESI_SJ_NS4_8TiledMMAINS4_8MMA_AtomIJNS4_20SM100_MMA_F16BF16_SSISI_SI_fLi64ELi128ELNS4_4UMMA5MajorE0ELSO_0ELNSN_7ScaleInE0ELSP_0EEEEEENS4_6LayoutINS5_IJSC_SC_SC_EEENS5_IJNSA_ILi0EEESU_SU_EEEEENS5_IJNS4_10UnderscoreESX_SX_EEEEENS4_13SM90_TMA_LOADENS4_14ComposedLayoutINS4_7SwizzleILi3ELi4ELi3EEENS4_18smem_ptr_flag_bitsILi16EEENSS_INS5_IJNSA_ILi8EEESF_EEENS5_IJSF_SC_EEEEEEEvNS4_8identityENS4_23SM90_TMA_LOAD_MULTICASTES1A_vS1B_EENS_8epilogue10collective18CollectiveEpilogueINS1E_23Sm100TmaWarpSpecializedILi4ELi2ELi16ELb1ELb0EEEJSH_NS5_IJNSS_ISF_SC_EENSS_INSA_ILi32EEESC_EEEEESI_SJ_SI_SJ_NS1E_6fusion15FusionCallbacksIS1I_NS1N_17LinearCombinationISI_fSI_fLNS_15FloatRoundStyleE2EEESH_S1M_JEEENS4_5SM1004TMEM4LOAD26SM100_TMEM_LOAD_16dp256b4xES10_NS11_INS12_ILi2ELi4ELi3EEES15_NSS_INS5_IJS16_S1K_EEENS5_IJS1K_SC_EEEEEEENS4_17SM75_U32x4_LDSM_NENS4_14SM90_TMA_STOREES21_NS4_17SM90_U32x4_STSM_NENS4_39AutoVectorizingCopyWithAssumedAlignmentILi128EEEEEEvvEEEEvNT_6ParamsE)
        .other          _ZN7cutlass13device_kernelINS_4gemm6kernel13GemmUniversalIN4cute5tupleIJiiiiEEENS1_10collective13CollectiveMmaINS1_35MainloopSm100TmaUmmaWarpSpecializedILi4ELi2ELi4ENS5_IJNS4_1CILi2EEENSA_ILi1EEESC_EEEEENS5_IJNSA_ILi64EEENSA_ILi128EEESG_EEENS_6half_tENS5_IJlSC_lEEESI_SJ_NS4_8TiledMMAINS4_8MMA_AtomIJNS4_20SM100_MMA_F16BF16_SSISI_SI_fLi64ELi128ELNS4_4UMMA5MajorE0ELSO_0ELNSN_7ScaleInE0ELSP_0EEEEEENS4_6LayoutINS5_IJSC_SC_SC_EEENS5_IJNSA_ILi0EEESU_SU_EEEEENS5_IJNS4_10UnderscoreESX_SX_EEEEENS4_13SM90_TMA_LOADENS4_14ComposedLayoutINS4_7SwizzleILi3ELi4ELi3EEENS4_18smem_ptr_flag_bitsILi16EEENSS_INS5_IJNSA_ILi8EEESF_EEENS5_IJSF_SC_EEEEEEEvNS4_8identityENS4_23SM90_TMA_LOAD_MULTICASTES1A_vS1B_EENS_8epilogue10collective18CollectiveEpilogueINS1E_23Sm100TmaWarpSpecializedILi4ELi2ELi16ELb1ELb0EEEJSH_NS5_IJNSS_ISF_SC_EENSS_INSA_ILi32EEESC_EEEEESI_SJ_SI_SJ_NS1E_6fusion15FusionCallbacksIS1I_NS1N_17LinearCombinationISI_fSI_fLNS_15FloatRoundStyleE2EEESH_S1M_JEEENS4_5SM1004TMEM4LOAD26SM100_TMEM_LOAD_16dp256b4xES10_NS11_INS12_ILi2ELi4ELi3EEES15_NSS_INS5_IJS16_S1K_EEENS5_IJS1K_SC_EEEEEEENS4_17SM75_U32x4_LDSM_NENS4_14SM90_TMA_STOREES21_NS4_17SM90_U32x4_STSM_NENS4_39AutoVectorizingCopyWithAssumedAlignmentILi128EEEEEEvvEEEEvNT_6ParamsE,@"STO_CUDA_ENTRY STV_DEFAULT"
_ZN7cutlass13device_kernelINS_4gemm6kernel13GemmUniversalIN4cute5tupleIJiiiiEEENS1_10collective13CollectiveMmaINS1_35MainloopSm100TmaUmmaWarpSpecializedILi4ELi2ELi4ENS5_IJNS4_1CILi2EEENSA_ILi1EEESC_EEEEENS5_IJNSA_ILi64EEENSA_ILi128EEESG_EEENS_6half_tENS5_IJlSC_lEEESI_SJ_NS4_8TiledMMAINS4_8MMA_AtomIJNS4_20SM100_MMA_F16BF16_SSISI_SI_fLi64ELi128ELNS4_4UMMA5MajorE0ELSO_0ELNSN_7ScaleInE0ELSP_0EEEEEENS4_6LayoutINS5_IJSC_SC_SC_EEENS5_IJNSA_ILi0EEESU_SU_EEEEENS5_IJNS4_10UnderscoreESX_SX_EEEEENS4_13SM90_TMA_LOADENS4_14ComposedLayoutINS4_7SwizzleILi3ELi4ELi3EEENS4_18smem_ptr_flag_bitsILi16EEENSS_INS5_IJNSA_ILi8EEESF_EEENS5_IJSF_SC_EEEEEEEvNS4_8identityENS4_23SM90_TMA_LOAD_MULTICASTES1A_vS1B_EENS_8epilogue10collective18CollectiveEpilogueINS1E_23Sm100TmaWarpSpecializedILi4ELi2ELi16ELb1ELb0EEEJSH_NS5_IJNSS_ISF_SC_EENSS_INSA_ILi32EEESC_EEEEESI_SJ_SI_SJ_NS1E_6fusion15FusionCallbacksIS1I_NS1N_17LinearCombinationISI_fSI_fLNS_15FloatRoundStyleE2EEESH_S1M_JEEENS4_5SM1004TMEM4LOAD26SM100_TMEM_LOAD_16dp256b4xES10_NS11_INS12_ILi2ELi4ELi3EEES15_NSS_INS5_IJS16_S1K_EEENS5_IJS1K_SC_EEEEEEENS4_17SM75_U32x4_LDSM_NENS4_14SM90_TMA_STOREES21_NS4_17SM90_U32x4_STSM_NENS4_39AutoVectorizingCopyWithAssumedAlignmentILi128EEEEEEvvEEEEvNT_6ParamsE:
[----:B------:R-:W1:Y:S01]  /*0000*/  LDC R1, c[0x0][0x37c] ;  /* 0x0000df00ff017b82 */ /* 0x000e620000000800 */
[----:B------:R-:W2:Y:S01]  /*0010*/  S2R R56, SR_TID.X ;  /* 0x0000000000387919 */ /* 0x000ea20000002100 */
[----:B------:R-:W3:Y:S01]  /*0020*/  LDCU.64 UR8, c[0x0][0x890] ;  /* 0x00011200ff0877ac */ /* 0x000ee20008000a00 */
[----:B------:R-:W-:Y:S02]  /*0030*/  PRMT R45, RZ, 0x7610, R45 ;  /* 0x00007610ff2d7816 */ /* 0x000fe4000000002d */
[----:B------:R-:W-:Y:S01]  /*0040*/  ELECT P3, URZ, PT ;  /* 0x0000000000ff782f */ /* 0x000fe20003860000 */
[----:B---3--:R-:W-:-:S04]  /*0050*/  UISETP.NE.U32.AND UP0, UPT, UR8, URZ, UPT ;  /* 0x000000ff0800728c */ /* 0x008fc8000bf05070 */
[----:B------:R-:W-:Y:S01]  /*0060*/  UISETP.NE.AND.EX UP0, UPT, UR9, URZ, UPT, UP0 ;  /* 0x000000ff0900728c */ /* 0x000fe2000bf05300 */
[----:B--2---:R-:W-:-:S05]  /*0070*/  SHF.R.U32.HI R46, RZ, 0x5, R56 ;  /* 0x00000005ff2e7819 */ /* 0x004fca0000011638 */
[----:B------:R-:W2:Y:S02]  /*0080*/  SHFL.IDX PT, R0, R46, RZ, 0x1f ;  /* 0x00001fff2e007589 */ /* 0x000ea400000e0000 */
[----:B--2---:R-:W-:Y:S01]  /*0090*/  R2UR UR18, R0 ;  /* 0x00000000001272ca */ /* 0x004fe200000e0000 */
[----:B-1----:R-:W-:-:S14]  /*00a0*/  BRA.U UP0, `(.L_x_0) ;  /* 0x0000000100307547 */ /* 0x002fdc000b800000 */
[----:B------:R-:W1:Y:S02]  /*00b0*/  LDCU.64 UR4, c[0x0][0x888] ;  /* 0x00011100ff0477ac */ /* 0x000e640008000a00 */
[----:B-1----:R-:W-:-:S04]  /*00c0*/  UISETP.NE.U32.AND UP0, UPT, UR4, URZ, UPT ;  /* 0x000000ff0400728c */ /* 0x002fc8000bf05070 */
[----:B------:R-:W-:-:S09]  /*00d0*/  UISETP.NE.AND.EX UP0, UPT, UR5, URZ, UPT, UP0 ;  /* 0x000000ff0500728c */ /* 0x000fd2000bf05300 */
[----:B------:R-:W-:Y:S05]  /*00e0*/  BRA.U !UP0, `(.L_x_1) ;  /* 0x0000000108147547 */ /* 0x000fea000b800000 */
[----:B------:R-:W1:Y:S01]  /*00f0*/  LDC.64 R2, c[0x0][0x888] ;  /* 0x00022200ff027b82 */ /* 0x000e620000000a00 */
[----:B------:R-:W1:Y:S02]  /*0100*/  LDCU.64 UR4, c[0x0][0x358] ;  /* 0x00006b00ff0477ac */ /* 0x000e640008000a00 */
[----:B-1----:R1:W5:Y:S01]  /*0110*/  LDG.E R27, desc[UR4][R2.64] ;  /* 0x00000004021b7981 */ /* 0x002362000c1e1900 */
[----:B------:R-:W-:Y:S01]  /*0120*/  HFMA2 R45, -RZ, RZ, 0, 5.9604644775390625e-08 ;  /* 0x00000001ff2d7431 */ /* 0x000fe200000001ff */
[----:B------:R-:W-:Y:S05]  /*0130*/  BRA `(.L_x_0) ;  /* 0x00000000000c7947 */ /* 0x000fea0003800000 */
.L_x_1:
[----:B------:R-:W1:Y:S01]  /*0140*/  LDCU UR4, c[0x0][0x880] ;  /* 0x00011000ff0477ac */ /* 0x000e620008000800 */
[----:B------:R-:W-:Y:S01]  /*0150*/  HFMA2 R45, -RZ, RZ, 0, 5.9604644775390625e-08 ;  /* 0x00000001ff2d7431 */ /* 0x000fe200000001ff */
[----:B-1----:R-:W-:-:S07]  /*0160*/  MOV R27, UR4 ;  /* 0x00000004001b7c02 */ /* 0x002fce0008000f00 */
.L_x_0:
[----:B------:R-:W2:Y:S02]  /*0170*/  LDCU.64 UR4, c[0x0][0x8b0] ;  /* 0x00011600ff0477ac */ /* 0x000ea40008000a00 */
[----:B--2---:R-:W-:-:S04]  /*0180*/  UISETP.NE.U32.AND UP0, UPT, UR4, URZ, UPT ;  /* 0x000000ff0400728c */ /* 0x004fc8000bf05070 */
[----:B------:R-:W-:-:S09]  /*0190*/  UISETP.NE.AND.EX UP0, UPT, UR5, URZ, UPT, UP0 ;  /* 0x000000ff0500728c */ /* 0x000fd2000bf05300 */
[----:B------:R-:W-:Y:S05]  /*01a0*/  BRA.U UP0, `(.L_x_2) ;  /* 0x0000000100287547 */ /* 0x000fea000b800000 */
[----:B------:R-:W2:Y:S02]  /*01b0*/  LDCU.64 UR4, c[0x0][0x8a8] ;  /* 0x00011500ff0477ac */ /* 0x000ea40008000a00 */
[----:B--2---:R-:W-:-:S04]  /*01c0*/  UISETP.NE.U32.AND UP0, UPT, UR4, URZ, UPT ;  /* 0x000000ff0400728c */ /* 0x004fc8000bf05070 */
[----:B------:R-:W-:-:S09]  /*01d0*/  UISETP.NE.AND.EX UP0, UPT, UR5, URZ, UPT, UP0 ;  /* 0x000000ff0500728c */ /* 0x000fd2000bf05300 */
[----:B------:R-:W-:Y:S05]  /*01e0*/  BRA.U !UP0, `(.L_x_3) ;  /* 0x0000000108107547 */ /* 0x000fea000b800000 */
[----:B------:R-:W2:Y:S01]  /*01f0*/  LDC.64 R24, c[0x0][0x8a8] ;  /* 0x00022a00ff187b82 */ /* 0x000ea20000000a00 */
[----:B------:R-:W2:Y:S02]  /*0200*/  LDCU.64 UR4, c[0x0][0x358] ;  /* 0x00006b00ff0477ac */ /* 0x000ea40008000a00 */
[----:B--2---:R2:W5:Y:S01]  /*0210*/  LDG.E R24, desc[UR4][R24.64] ;  /* 0x0000000418187981 */ /* 0x004562000c1e1900 */
[----:B------:R-:W-:Y:S05]  /*0220*/  BRA `(.L_x_2) ;  /* 0x0000000000087947 */ /* 0x000fea0003800000 */
.L_x_3:
[----:B------:R-:W2:Y:S02]  /*0230*/  LDCU UR4, c[0x0][0x8a0] ;  /* 0x00011400ff0477ac */ /* 0x000ea40008000800 */
[----:B--2---:R-:W-:Y:S02]  /*0240*/  MOV R24, UR4 ;  /* 0x0000000400187c02 */ /* 0x004fe40008000f00 */
.L_x_2:
[----:B------:R-:W-:Y:S01]  /*0250*/  IMAD.U32 R0, RZ, RZ, UR18 ;  /* 0x00000012ff007e24 */ /* 0x000fe2000f8e00ff */
[----:B------:R-:W-:Y:S04]  /*0260*/  BSSY.RECONVERGENT B0, `(.L_x_4) ;  /* 0x000000c000007945 */ /* 0x000fe80003800200 */
[C---:B------:R-:W-:Y:S02]  /*0270*/  ISETP.NE.OR P1, PT, R0.reuse, 0x1, !P3 ;  /* 0x000000010000780c */ /* 0x040fe40005f25670 */
[----:B------:R-:W-:-:S11]  /*0280*/  ISETP.NE.OR P0, PT, R0, 0x3, !P3 ;  /* 0x000000030000780c */ /* 0x000fd60005f05670 */
[----:B------:R-:W-:Y:S05]  /*0290*/  @P1 BRA `(.L_x_5) ;  /* 0x0000000000201947 */ /* 0x000fea0003800000 */
[----:B------:R-:W3:Y:S02]  /*02a0*/  LDCU.64 UR4, c[0x0][0x348] ;  /* 0x00006900ff0477ac */ /* 0x000ee40008000a00 */
[----:B---3--:R-:W-:Y:S02]  /*02b0*/  UIADD3 UR6, UP1, UPT, UR4, 0x80, URZ ;  /* 0x0000008004067890 */ /* 0x008fe4000ff3e0ff */
[----:B------:R-:W-:Y:S02]  /*02c0*/  UIADD3 UR4, UP0, UPT, UR4, 0x180, URZ ;  /* 0x0000018004047890 */ /* 0x000fe4000ff1e0ff */
[----:B------:R-:W-:Y:S02]  /*02d0*/  UIADD3.X UR7, UPT, UPT, URZ, UR5, URZ, UP1, !UPT ;  /* 0x00000005ff077290 */ /* 0x000fe40008ffe4ff */
[----:B------:R-:W-:-:S07]  /*02e0*/  UIADD3.X UR5, UPT, UPT, URZ, UR5, URZ, UP0, !UPT ;  /* 0x00000005ff057290 */ /* 0x000fce00087fe4ff */
[----:B------:R3:W-:Y:S02]  /*02f0*/  UTMACCTL.PF [UR6] ;  /* 0x00000000060079b9 */ /* 0x0007e40008040000 */
[----:B------:R3:W-:Y:S02]  /*0300*/  UTMACCTL.PF [UR4] ;  /* 0x00000000040079b9 */ /* 0x0007e40008040000 */
[----:B---3--:R-:W-:Y:S01]  /*0310*/  NOP ;  /* 0x0000000000007918 */ /* 0x008fe20000000000 */
.L_x_5:
[----:B------:R-:W-:Y:S05]  /*0320*/  BSYNC.RECONVERGENT B0 ;  /* 0x0000000000007941 */ /* 0x000fea0003800200 */
.L_x_4:
[----:B------:R-:W-:Y:S04]  /*0330*/  BSSY.RECONVERGENT B0, `(.L_x_6) ;  /* 0x000000a000007945 */ /* 0x000fe80003800200 */
        /* <DEDUP_REMOVED lines=9> */
.L_x_7:
[----:B------:R-:W-:Y:S05]  /*03d0*/  BSYNC.RECONVERGENT B0 ;  /* 0x0000000000007941 */ /* 0x000fea0003800200 */
.L_x_6:
[----:B------:R-:W3:Y:S01]  /*03e0*/  LDCU.64 UR4, c[0x0][0x888] ;  /* 0x00011100ff0477ac */ /* 0x000ee20008000a00 */
[----:B------:R-:W-:Y:S02]  /*03f0*/  UISETP.EQ.U32.AND UP2, UPT, UR8, URZ, UPT ;  /* 0x000000ff0800728c */ /* 0x000fe4000bf42070 */
[----:B------:R-:W-:Y:S02]  /*0400*/  UPLOP3.LUT UP3, UPT, UPT, UPT, UPT, 0x80, 0x8 ;  /* 0x000000000008789c */ /* 0x000fe40003f6f070 */
[----:B---3--:R-:W-:-:S04]  /*0410*/  UISETP.NE.U32.AND UP0, UPT, UR4, URZ, UPT ;  /* 0x000000ff0400728c */ /* 0x008fc8000bf05070 */
[----:B------:R-:W-:-:S04]  /*0420*/  UISETP.NE.AND.EX UP1, UPT, UR5, URZ, UPT, UP0 ;  /* 0x000000ff0500728c */ /* 0x000fc8000bf25300 */
[----:B------:R-:W-:-:S04]  /*0430*/  UISETP.EQ.OR.EX UP4, UPT, UR9, URZ, !UP1, UP2 ;  /* 0x000000ff0900728c */ /* 0x000fc8000cf82720 */
[----:B------:R-:W-:-:S06]  /*0440*/  UP2UR UR4, UPR, URZ, 0x10 ;  /* 0x00000010ff047883 */ /* 0x000fcc0008000000 */
[----:B------:R-:W-:Y:S01]  /*0450*/  MOV R48, UR4 ;  /* 0x0000000400307c02 */ /* 0x000fe20008000f00 */
[----:B------:R-:W-:Y:S06]  /*0460*/  BRA.U !UP4, `(.L_x_8) ;  /* 0x000000010c207547 */ /* 0x000fec000b800000 */
[----:B------:R-:W-:Y:S01]  /*0470*/  UISETP.NE.U32.AND UP2, UPT, UR8, URZ, UPT ;  /* 0x000000ff0800728c */ /* 0x000fe2000bf45070 */
[----:B-----5:R-:W-:Y:S01]  /*0480*/  FSETP.NEU.AND P0, PT, R27, RZ, PT ;  /* 0x000000ff1b00720b */ /* 0x020fe20003f0d000 */
[----:B------:R-:W-:Y:S02]  /*0490*/  USEL UR4, URZ, 0xffffffff, UP1 ;  /* 0xffffffffff047887 */ /* 0x000fe40008800000 */
[----:B------:R-:W-:-:S10]  /*04a0*/  UISETP.NE.AND.EX UP2, UPT, UR9, URZ, UPT, UP2 ;  /* 0x000000ff0900728c */ /* 0x000fd4000bf45320 */
[----:B------:R-:W-:Y:S01]  /*04b0*/  VOTEU.ANY UP0, P0 ;  /* 0x0000000000ff7886 */ /* 0x000fe20000000100 */
[----:B------:R-:W-:-:S04]  /*04c0*/  @!UP2 USEL UR4, URZ, 0xffffffff, UP0 ;  /* 0xffffffffff04a887 */ /* 0x000fc80008000000 */
[----:B------:R-:W-:-:S04]  /*04d0*/  ULOP3.LUT UR4, UR4, 0x1, URZ, 0xc0, !UPT ;  /* 0x0000000104047892 */ /* 0x000fc8000f8ec0ff */
[----:B------:R-:W-:-:S11]  /*04e0*/  UISETP.NE.U32.AND UP3, UPT, UR4, 0x1, UPT ;  /* 0x000000010400788c */ /* 0x000fd6000bf65070 */
.L_x_8:
[----:B-1----:R-:W1:Y:S01]  /*04f0*/  SHFL.IDX PT, R2, R46, RZ, 0x1f ;  /* 0x00001fff2e027589 */ /* 0x002e6200000e0000 */
[----:B------:R-:W-:Y:S01]  /*0500*/  UISETP.NE.AND UP6, UPT, UR18, 0x2, UPT ;  /* 0x000000021200788c */ /* 0x000fe2000bfc5270 */
[----:B-1----:R-:W-:-:S13]  /*0510*/  ISETP.NE.AND P0, PT, R2, RZ, PT ;  /* 0x000000ff0200720c */ /* 0x002fda0003f05270 */
[----:B------:R-:W-:Y:S05]  /*0520*/  @P0 BRA `(.L_x_9) ;  /* 0x0000000000580947 */ /* 0x000fea0003800000 */
[----:B------:R-:W1:Y:S01]  /*0530*/  S2UR UR4, SR_CgaCtaId ;  /* 0x00000000000479c3 */ /* 0x000e620000008800 */
[----:B------:R-:W-:Y:S01]  /*0540*/  UMOV UR5, 0x400 ;  /* 0x0000040000057882 */ /* 0x000fe20000000000 */
[----:B------:R-:W-:Y:S01]  /*0550*/  UMOV UR8, 0x1 ;  /* 0x0000000100087882 */ /* 0x000fe20000000000 */
[----:B------:R-:W-:Y:S01]  /*0560*/  UMOV UR6, 0x2 ;  /* 0x0000000200067882 */ /* 0x000fe20000000000 */
[----:B------:R-:W-:-:S04]  /*0570*/  UIADD3 UR8, UPT, UPT, -UR8, 0x100000, URZ ;  /* 0x0010000008087890 */ /* 0x000fc8000fffe1ff */
[----:B------:R-:W-:Y:S02]  /*0580*/  USHF.L.U32 UR9, UR8, 0xb, URZ ;  /* 0x0000000b08097899 */ /* 0x000fe400080006ff */
[----:B------:R-:W-:Y:S02]  /*0590*/  USHF.L.U32 UR8, UR8, 0x1, URZ ;  /* 0x0000000108087899 */ /* 0x000fe400080006ff */
[----:B------:R-:W-:-:S04]  /*05a0*/  UIADD3 UR6, UPT, UPT, -UR6, 0x100000, URZ ;  /* 0x0010000006067890 */ /* 0x000fc8000fffe1ff */
[----:B------:R-:W-:Y:S02]  /*05b0*/  USHF.L.U32 UR7, UR6, 0xb, URZ ;  /* 0x0000000b06077899 */ /* 0x000fe400080006ff */
[----:B------:R-:W-:Y:S01]  /*05c0*/  USHF.L.U32 UR6, UR6, 0x1, URZ ;  /* 0x0000000106067899 */ /* 0x000fe200080006ff */
[----:B------:R-:W-:Y:S01]  /*05d0*/  ELECT P0, URZ, PT ;  /* 0x0000000000ff782f */ /* 0x000fe20003800000 */
[----:B-1----:R-:W-:Y:S01]  /*05e0*/  ULEA UR4, UR4, UR5, 0x18 ;  /* 0x0000000504047291 */ /* 0x002fe2000f8ec0ff */
[----:B------:R-:W1:Y:S11]  /*05f0*/  FENCE.VIEW.ASYNC.S ;  /* 0x00000000000073c6 */ /* 0x000e760000000000 */
[----:B-1----:R1:W3:Y:S01]  /*0600*/  SYNCS.EXCH.64 URZ, [UR4], UR8 ;  /* 0x0000000804ff75b2 */ /* 0x0022e20008000100 */
[----:B------:R1:W4:Y:S01]  /*0610*/  SYNCS.EXCH.64 URZ, [UR4+0x20], UR6 ;  /* 0x0000200604ff75b2 */ /* 0x0003220008000100 */
[----:B------:R1:W1:Y:S01]  /*0620*/  SYNCS.EXCH.64 URZ, [UR4+0x8], UR8 ;  /* 0x0000080804ff75b2 */ /* 0x0002620008000100 */
[----:B------:R1:W1:Y:S01]  /*0630*/  SYNCS.EXCH.64 URZ, [UR4+0x28], UR6 ;  /* 0x0000280604ff75b2 */ /* 0x0002620008000100 */
[----:B------:R1:W1:Y:S01]  /*0640*/  SYNCS.EXCH.64 URZ, [UR4+0x10], UR8 ;  /* 0x0000100804ff75b2 */ /* 0x0002620008000100 */
[----:B------:R1:W1:Y:S01]  /*0650*/  SYNCS.EXCH.64 URZ, [UR4+0x30], UR6 ;  /* 0x0000300604ff75b2 */ /* 0x0002620008000100 */
[----:B------:R1:W1:Y:S01]  /*0660*/  SYNCS.EXCH.64 URZ, [UR4+0x18], UR8 ;  /* 0x0000180804ff75b2 */ /* 0x0002620008000100 */
[----:B------:R1:W1:Y:S01]  /*0670*/  SYNCS.EXCH.64 URZ, [UR4+0x38], UR6 ;  /* 0x0000380604ff75b2 */ /* 0x0002620008000100 */
[----:B------:R-:W-:Y:S01]  /*0680*/  NOP ;  /* 0x0000000000007918 */ /* 0x000fe20000000000 */
.L_x_9:
[----:B------:R-:W2:Y:S01]  /*0690*/  SHFL.IDX PT, R2, R46, RZ, 0x1f ;  /* 0x00001fff2e027589 */ /* 0x000ea200000e0000 */
[----:B------:R-:W-:Y:S01]  /*06a0*/  NOP ;  /* 0x0000000000007918 */ /* 0x000fe20000000000 */
[----:B--2---:R-:W-:-:S13]  /*06b0*/  ISETP.NE.AND P0, PT, R2, 0x1, PT ;  /* 0x000000010200780c */ /* 0x004fda0003f05270 */
[----:B------:R-:W-:Y:S05]  /*06c0*/  @P0 BRA `(.L_x_10) ;  /* 0x0000000000580947 */ /* 0x000fea0003800000 */
[----:B-1----:R-:W1:Y:S01]  /*06d0*/  S2UR UR4, SR_CgaCtaId ;  /* 0x00000000000479c3 */ /* 0x002e620000008800 */
        /* <DEDUP_REMOVED lines=12> */
[----:B-1----:R2:W1:Y:S01]  /*07a0*/  SYNCS.EXCH.64 URZ, [UR4+0x40], UR8 ;  /* 0x0000400804ff75b2 */ /* 0x0024620008000100 */
[----:B------:R2:W1:Y:S01]  /*07b0*/  SYNCS.EXCH.64 URZ, [UR4+0x60], UR6 ;  /* 0x0000600604ff75b2 */ /* 0x0004620008000100 */
[----:B------:R2:W1:Y:S01]  /*07c0*/  SYNCS.EXCH.64 URZ, [UR4+0x48], UR8 ;  /* 0x0000480804ff75b2 */ /* 0x0004620008000100 */
[----:B------:R2:W1:Y:S01]  /*07d0*/  SYNCS.EXCH.64 URZ, [UR4+0x68], UR6 ;  /* 0x0000680604ff75b2 */ /* 0x0004620008000100 */
[----:B------:R2:W1:Y:S01]  /*07e0*/  SYNCS.EXCH.64 URZ, [UR4+0x50], UR8 ;  /* 0x0000500804ff75b2 */ /* 0x0004620008000100 */
[----:B------:R2:W1:Y:S01]  /*07f0*/  SYNCS.EXCH.64 URZ, [UR4+0x70], UR6 ;  /* 0x0000700604ff75b2 */ /* 0x0004620008000100 */
[----:B------:R2:W1:Y:S01]  /*0800*/  SYNCS.EXCH.64 URZ, [UR4+0x58], UR8 ;  /* 0x0000580804ff75b2 */ /* 0x0004620008000100 */
[----:B------:R2:W1:Y:S02]  /*0810*/  SYNCS.EXCH.64 URZ, [UR4+0x78], UR6 ;  /* 0x0000780604ff75b2 */ /* 0x0004640008000100 */
[----:B--2---:R-:W-:Y:S01]  /*0820*/  NOP ;  /* 0x0000000000007918 */ /* 0x004fe20000000000 */
.L_x_10:
[----:B------:R-:W2:Y:S01]  /*0830*/  SHFL.IDX PT, R2, R46, RZ, 0x1f ;  /* 0x00001fff2e027589 */ /* 0x000ea200000e0000 */
[----:B------:R-:W-:Y:S01]  /*0840*/  NOP ;  /* 0x0000000000007918 */ /* 0x000fe20000000000 */
[----:B--2---:R-:W-:-:S13]  /*0850*/  ISETP.NE.AND P0, PT, R2, 0x3, PT ;  /* 0x000000030200780c */ /* 0x004fda0003f05270 */
[----:B------:R-:W-:Y:S05]  /*0860*/  @P0 BRA `(.L_x_11) ;  /* 0x0000000000300947 */ /* 0x000fea0003800000 */
[----:B-1----:R-:W1:Y:S01]  /*0870*/  S2UR UR4, SR_CgaCtaId ;  /* 0x00000000000479c3 */ /* 0x002e620000008800 */
[----:B------:R-:W-:Y:S01]  /*0880*/  UMOV UR6, 0x400 ;  /* 0x0000040000067882 */ /* 0x000fe20000000000 */
[----:B------:R-:W-:Y:S01]  /*0890*/  UMOV UR5, 0x20 ;  /* 0x0000002000057882 */ /* 0x000fe20000000000 */
[----:B------:R-:W-:Y:S01]  /*08a0*/  ELECT P0, URZ, PT ;  /* 0x0000000000ff782f */ /* 0x000fe20003800000 */
[----:B-1----:R-:W-:Y:S02]  /*08b0*/  ULEA UR6, UR4, UR6, 0x18 ;  /* 0x0000000604067291 */ /* 0x002fe4000f8ec0ff */
[----:B------:R-:W-:-:S04]  /*08c0*/  UIADD3 UR4, UPT, UPT, -UR5, 0x100000, URZ ;  /* 0x0010000005047890 */ /* 0x000fc8000fffe1ff */
[----:B------:R-:W-:Y:S02]  /*08d0*/  USHF.L.U32 UR5, UR4, 0xb, URZ ;  /* 0x0000000b04057899 */ /* 0x000fe400080006ff */
[----:B------:R-:W-:Y:S01]  /*08e0*/  USHF.L.U32 UR4, UR4, 0x1, URZ ;  /* 0x0000000104047899 */ /* 0x000fe200080006ff */
[----:B------:R-:W1:Y:S11]  /*08f0*/  FENCE.VIEW.ASYNC.S ;  /* 0x00000000000073c6 */ /* 0x000e760000000000 */
[----:B-1----:R2:W1:Y:S01]  /*0900*/  SYNCS.EXCH.64 URZ, [UR6+0x80], UR4 ;  /* 0x0000800406ff75b2 */ /* 0x0024620008000100 */
[----:B------:R2:W1:Y:S02]  /*0910*/  SYNCS.EXCH.64 URZ, [UR6+0x88], UR4 ;  /* 0x0000880406ff75b2 */ /* 0x0004640008000100 */
[----:B--2---:R-:W-:Y:S01]  /*0920*/  NOP ;  /* 0x0000000000007918 */ /* 0x004fe20000000000 */
.L_x_11:
[----:B------:R-:W2:Y:S01]  /*0930*/  SHFL.IDX PT, R2, R46, RZ, 0x1f ;  /* 0x00001fff2e027589 */ /* 0x000ea200000e0000 */
[----:B------:R-:W-:Y:S01]  /*0940*/  NOP ;  /* 0x0000000000007918 */ /* 0x000fe20000000000 */
[----:B--2---:R-:W-:-:S13]  /*0950*/  ISETP.NE.AND P0, PT, R2, 0x4, PT ;  /* 0x000000040200780c */ /* 0x004fda0003f05270 */
[----:B------:R-:W-:Y:S05]  /*0960*/  @P0 BRA `(.L_x_12) ;  /* 0x00000000004c0947 */ /* 0x000fea0003800000 */
[----:B-1----:R-:W1:Y:S01]  /*0970*/  S2UR UR6, SR_CgaCtaId ;  /* 0x00000000000679c3 */ /* 0x002e620000008800 */
[----:B------:R-:W-:Y:S01]  /*0980*/  UMOV UR4, 0x1e0 ;  /* 0x000001e000047882 */ /* 0x000fe20000000000 */
[----:B------:R-:W-:Y:S01]  /*0990*/  UMOV UR5, 0x400 ;  /* 0x0000040000057882 */ /* 0x000fe20000000000 */
[----:B------:R-:W-:Y:S01]  /*09a0*/  USEL UR4, UR4, 0x1a0, UP3 ;  /* 0x000001a004047887 */ /* 0x000fe20009800000 */
[----:B------:R-:W-:Y:S01]  /*09b0*/  UMOV UR8, 0x1 ;  /* 0x0000000100087882 */ /* 0x000fe20000000000 */
[----:B------:R-:W-:Y:S01]  /*09c0*/  ELECT P0, URZ, PT ;  /* 0x0000000000ff782f */ /* 0x000fe20003800000 */
[----:B------:R-:W-:-:S04]  /*09d0*/  UIADD3 UR8, UPT, UPT, -UR8, 0x100000, URZ ;  /* 0x0010000008087890 */ /* 0x000fc8000fffe1ff */
[----:B------:R-:W-:Y:S02]  /*09e0*/  USHF.L.U32 UR9, UR8, 0xb, URZ ;  /* 0x0000000b08097899 */ /* 0x000fe400080006ff */
[----:B------:R-:W-:Y:S02]  /*09f0*/  USHF.L.U32 UR8, UR8, 0x1, URZ ;  /* 0x0000000108087899 */ /* 0x000fe400080006ff */
[----:B-1----:R-:W-:Y:S02]  /*0a00*/  ULEA UR6, UR6, UR5, 0x18 ;  /* 0x0000000506067291 */ /* 0x002fe4000f8ec0ff */
[----:B------:R-:W-:-:S04]  /*0a10*/  UIADD3 UR4, UPT, UPT, -UR4, 0x100000, URZ ;  /* 0x0010000004047890 */ /* 0x000fc8000fffe1ff */
[----:B------:R-:W-:Y:S02]  /*0a20*/  USHF.L.U32 UR5, UR4, 0xb, URZ ;  /* 0x0000000b04057899 */ /* 0x000fe400080006ff */
[----:B------:R-:W-:Y:S01]  /*0a30*/  USHF.L.U32 UR4, UR4, 0x1, URZ ;  /* 0x0000000104047899 */ /* 0x000fe200080006ff */
[----:B------:R-:W1:Y:S03]  /*0a40*/  FENCE.VIEW.ASYNC.S ;  /* 0x00000000000073c6 */ /* 0x000e660000000000 */
[----:B-1----:R2:W1:Y:S08]  /*0a50*/  SYNCS.EXCH.64 URZ, [UR6+0x90], UR8 ;  /* 0x0000900806ff75b2 */ /* 0x0024700008000100 */
[----:B------:R2:W1:Y:S01]  /*0a60*/  SYNCS.EXCH.64 URZ, [UR6+0xa0], UR4 ;  /* 0x0000a00406ff75b2 */ /* 0x0004620008000100 */
[----:B------:R2:W1:Y:S01]  /*0a70*/  SYNCS.EXCH.64 URZ, [UR6+0x98], UR8 ;  /* 0x0000980806ff75b2 */ /* 0x0004620008000100 */
[----:B------:R2:W1:Y:S02]  /*0a80*/  SYNCS.EXCH.64 URZ, [UR6+0xa8], UR4 ;  /* 0x0000a80406ff75b2 */ /* 0x0004640008000100 */
[----:B--2---:R-:W-:Y:S01]  /*0a90*/  NOP ;  /* 0x0000000000007918 */ /* 0x004fe20000000000 */
.L_x_12:
        /* <DEDUP_REMOVED lines=26> */
.L_x_13:
[----:B------:R-:W2:Y:S01]  /*0c40*/  SHFL.IDX PT, R2, R46, RZ, 0x1f ;  /* 0x00001fff2e027589 */ /* 0x000ea200000e0000 */
[----:B------:R-:W1:Y:S01]  /*0c50*/  S2UR UR47, SR_CgaCtaId ;  /* 0x00000000002f79c3 */ /* 0x000e620000008800 */
[----:B------:R-:W-:Y:S01]  /*0c60*/  NOP ;  /* 0x0000000000007918 */ /* 0x000fe20000000000 */
[----:B--2---:R-:W-:-:S13]  /*0c70*/  ISETP.NE.AND P0, PT, R2, 0x3, PT ;  /* 0x000000030200780c */ /* 0x004fda0003f05270 */
[----:B-1----:R-:W-:Y:S05]  /*0c80*/  @P0 BRA `(.L_x_14) ;  /* 0x0000000000340947 */ /* 0x002fea0003800000 */
[----:B------:R-:W-:Y:S01]  /*0c90*/  UMOV UR4, 0x400 ;  /* 0x0000040000047882 */ /* 0x000fe20000000000 */
[----:B------:R-:W-:Y:S01]  /*0ca0*/  UMOV UR6, 0x20 ;  /* 0x0000002000067882 */ /* 0x000fe20000000000 */
[----:B------:R-:W-:Y:S02]  /*0cb0*/  ULEA UR4, UR47, UR4, 0x18 ;  /* 0x000000042f047291 */ /* 0x000fe4000f8ec0ff */
[----:B------:R-:W-:-:S04]  /*0cc0*/  UIADD3 UR6, UPT, UPT, -UR6, 0x100000, URZ ;  /* 0x0010000006067890 */ /* 0x000fc8000fffe1ff */
[----:B------:R-:W-:Y:S02]  /*0cd0*/  USHF.L.U32 UR7, UR6, 0xb, URZ ;  /* 0x0000000b06077899 */ /* 0x000fe400080006ff */
[----:B------:R-:W-:Y:S01]  /*0ce0*/  USHF.L.U32 UR6, UR6, 0x1, URZ ;  /* 0x0000000106067899 */ /* 0x000fe200080006ff */
[----:B------:R-:W-:Y:S01]  /*0cf0*/  ELECT P0, URZ, PT ;  /* 0x0000000000ff782f */ /* 0x000fe20003800000 */
[----:B------:R-:W1:Y:S10]  /*0d00*/  FENCE.VIEW.ASYNC.S ;  /* 0x00000000000073c6 */ /* 0x000e740000000000 */
[----:B-1----:R1:W2:Y:S01]  /*0d10*/  SYNCS.EXCH.64 URZ, [UR4+0xf0], UR6 ;  /* 0x0000f00604ff75b2 */ /* 0x0022a20008000100 */
[----:B------:R1:W1:Y:S01]  /*0d20*/  SYNCS.EXCH.64 URZ, [UR4+0x100], UR6 ;  /* 0x0001000604ff75b2 */ /* 0x0002620008000100 */
[----:B------:R1:W1:Y:S01]  /*0d30*/  SYNCS.EXCH.64 URZ, [UR4+0xf8], UR6 ;  /* 0x0000f80604ff75b2 */ /* 0x0002620008000100 */
[----:B------:R1:W1:Y:S01]  /*0d40*/  SYNCS.EXCH.64 URZ, [UR4+0x108], UR6 ;  /* 0x0001080604ff75b2 */ /* 0x0002620008000100 */
[----:B------:R-:W-:Y:S01]  /*0d50*/  NOP ;  /* 0x0000000000007918 */ /* 0x000fe20000000000 */
.L_x_14:
[----:B-1----:R-:W1:Y:S01]  /*0d60*/  LDCU UR4, c[0x0][0x36c] ;  /* 0x00006d80ff0477ac */ /* 0x002e620008000800 */
[----:B------:R-:W-:Y:S01]  /*0d70*/  ISETP.NE.OR P3, PT, R0, 0x2, !P3 ;  /* 0x000000020000780c */ /* 0x000fe20005f65670 */
[----:B------:R-:W-:Y:S01]  /*0d80*/  NOP ;  /* 0x0000000000007918 */ /* 0x000fe20000000000 */
[----:B------:R-:W-:Y:S01]  /*0d90*/  LOP3.LUT R0, R56, 0x1f, RZ, 0xc0, !PT ;  /* 0x0000001f38007812 */ /* 0x000fe200078ec0ff */
[----:B------:R-:W-:Y:S02]  /*0da0*/  UISETP.NE.AND UP4, UPT, UR18, URZ, UPT ;  /* 0x000000ff1200728c */ /* 0x000fe4000bf85270 */
[----:B-1----:R-:W-:-:S09]  /*0db0*/  UISETP.EQ.U32.AND UP5, UPT, UR4, 0x1, UPT ;  /* 0x000000010400788c */ /* 0x002fd2000bfa2070 */
[----:B------:R-:W-:Y:S05]  /*0dc0*/  BRA.U !UP5, `(.L_x_15) ;  /* 0x000000010d087547 */ /* 0x000fea000b800000 */
[----:B--234-:R-:W-:Y:S01]  /*0dd0*/  UCGABAR_ARV ;  /* 0x00000000000079c7 */ /* 0x01cfe20008000000 */
[----:B------:R-:W-:Y:S05]  /*0de0*/  BRA `(.L_x_16) ;  /* 0x0000000000047947 */ /* 0x000fea0003800000 */
.L_x_15:
[----:B--234-:R-:W-:Y:S01]  /*0df0*/  NOP ;  /* 0x0000000000007918 */ /* 0x01cfe20000000000 */
.L_x_16:
[----:B------:R-:W1:Y:S01]  /*0e00*/  S2UR UR24, SR_CTAID.X ;  /* 0x00000000001879c3 */ /* 0x000e620000002500 */
[----:B------:R-:W-:-:S05]  /*0e10*/  CS2R.32 R47, SR_CgaSize ;  /* 0x00000000002f7805 */ /* 0x000fca0000008a00 */
[----:B------:R-:W-:-:S05]  /*0e20*/  IMAD R47, R47, -0xa0, RZ ;  /* 0xffffff602f2f7824 */ /* 0x000fca00078e02ff */
[----:B------:R-:W-:-:S14]  /*0e30*/  R2UR UR5, R47 ;  /* 0x000000002f0572ca */ /* 0x000fdc00000e0000 */
[----:B------:R-:W2:Y:S01]  /*0e40*/  LDCU UR5, c[0x0][UR5+0x2b0] ;  /* 0x00005600050577ac */ /* 0x000ea20008000800 */
[----:B------:R-:W-:-:S05]  /*0e50*/  CS2R.32 R47, SR_CgaSize ;  /* 0x00000000002f7805 */ /* 0x000fca0000008a00 */
[----:B------:R-:W-:-:S05]  /*0e60*/  IMAD R47, R47, -0xa0, RZ ;  /* 0xffffff602f2f7824 */ /* 0x000fca00078e02ff */
[----:B------:R-:W-:-:S14]  /*0e70*/  R2UR UR4, R47 ;  /* 0x000000002f0472ca */ /* 0x000fdc00000e0000 */
[----:B------:R-:W3:Y:S01]  /*0e80*/  LDCU UR4, c[0x0][UR4+0x2b4] ;  /* 0x00005680040477ac */ /* 0x000ee20008000800 */
[----:B------:R-:W4:Y:S01]  /*0e90*/  S2UR UR28, SR_CTAID.Y ;  /* 0x00000000001c79c3 */ /* 0x000f220000002600 */
[----:B------:R-:W-:-:S05]  /*0ea0*/  CS2R.32 R47, SR_CgaSize ;  /* 0x00000000002f7805 */ /* 0x000fca0000008a00 */
[----:B------:R-:W-:-:S05]  /*0eb0*/  IMAD R47, R47, -0xa0, RZ ;  /* 0xffffff602f2f7824 */ /* 0x000fca00078e02ff */
[----:B------:R-:W-:-:S14]  /*0ec0*/  R2UR UR6, R47 ;  /* 0x000000002f0672ca */ /* 0x000fdc00000e0000 */
[----:B------:R-:W3:Y:S01]  /*0ed0*/  LDCU UR6, c[0x0][UR6+0x2a0] ;  /* 0x00005400060677ac */ /* 0x000ee20008000800 */
[----:B------:R-:W-:-:S05]  /*0ee0*/  CS2R.32 R47, SR_CgaSize ;  /* 0x00000000002f7805 */ /* 0x000fca0000008a00 */
[----:B------:R-:W-:-:S05]  /*0ef0*/  IMAD R47, R47, -0xa0, RZ ;  /* 0xffffff602f2f7824 */ /* 0x000fca00078e02ff */
[----:B------:R-:W-:-:S14]  /*0f00*/  R2UR UR63, R47 ;  /* 0x000000002f3f72ca */ /* 0x000fdc00000e0000 */
[----:B------:R-:W3:Y:S01]  /*0f10*/  LDCU UR63, c[0x0][UR63+0x2a4] ;  /* 0x000054803f3f77ac */ /* 0x000ee20008000800 */
[----:B------:R-:W-:Y:S01]  /*0f20*/  USHF.L.U32 UR29, UR47, 0xc, URZ ;  /* 0x0000000c2f1d7899 */ /* 0x000fe200080006ff */
[----:B------:R-:W3:Y:S01]  /*0f30*/  LDCU UR19, c[0x0][0xb24] ;  /* 0x00016480ff1377ac */ /* 0x000ee20008000800 */
[----:B------:R-:W3:Y:S01]  /*0f40*/  LDCU UR42, c[0x0][0xb24] ;  /* 0x00016480ff2a77ac */ /* 0x000ee20008000800 */
[----:B-1----:R-:W-:Y:S01]  /*0f50*/  I2FP.F32.U32 R3, UR24 ;  /* 0x0000001800037c45 */ /* 0x002fe20008201000 */
[----:B------:R-:W1:Y:S04]  /*0f60*/  LDCU UR22, c[0x0][0xb30] ;  /* 0x00016600ff1677ac */ /* 0x000e680008000800 */
[----:B--2---:R-:W-:Y:S01]  /*0f70*/  FMUL R3, R3, UR5 ;  /* 0x0000000503037c20 */ /* 0x004fe20008400000 */
[----:B------:R-:W-:Y:S01]  /*0f80*/  ULOP3.LUT UR29, UR29, 0x1000, URZ, 0xc0, !UPT ;  /* 0x000010001d1d7892 */ /* 0x000fe2000f8ec0ff */
[----:B----4-:R-:W-:-:S04]  /*0f90*/  I2FP.F32.U32 R2, UR28 ;  /* 0x0000001c00027c45 */ /* 0x010fc80008201000 */
[----:B------:R-:W2:Y:S01]  /*0fa0*/  F2I.U32.TRUNC.NTZ R3, R3 ;  /* 0x0000000300037305 */ /* 0x000ea2000020f000 */
[----:B---3--:R-:W-:-:S07]  /*0fb0*/  FMUL R2, R2, UR4 ;  /* 0x0000000402027c20 */ /* 0x008fce0008400000 */
[----:B------:R-:W3:Y:S01]  /*0fc0*/  F2I.U32.TRUNC.NTZ R2, R2 ;  /* 0x0000000200027305 */ /* 0x000ee2000020f000 */
[----:B--2---:R-:W-:Y:S02]  /*0fd0*/  R2UR UR5, R3 ;  /* 0x00000000030572ca */ /* 0x004fe400000e0000 */
[----:B---3--:R-:W-:Y:S02]  /*0fe0*/  R2UR UR4, R2 ;  /* 0x00000000020472ca */ /* 0x008fe400000e0000 */
[----:B------:R-:W-:-:S09]  /*0ff0*/  PRMT R2, RZ, 0x7610, R2 ;  /* 0x00007610ff027816 */ /* 0x000fd20000000002 */
[----:B------:R-:W-:-:S04]  /*1000*/  UIADD3 UR5, UPT, UPT, -UR5, URZ, URZ ;  /* 0x000000ff05057290 */ /* 0x000fc8000fffe1ff */
[----:B------:R-:W-:Y:S02]  /*1010*/  UIMAD UR5, UR6, UR5, UR24 ;  /* 0x00000005060572a4 */ /* 0x000fe4000f8e0218 */
[----:B------:R-:W-:-:S04]  /*1020*/  UIADD3 UR4, UPT, UPT, -UR4, URZ, URZ ;  /* 0x000000ff04047290 */ /* 0x000fc8000fffe1ff */
[----:B------:R-:W-:Y:S01]  /*1030*/  IMAD.U32 R47, RZ, RZ, UR5 ;  /* 0x00000005ff2f7e24 */ /* 0x000fe2000f8e00ff */
[----:B------:R-:W-:Y:S01]  /*1040*/  UIMAD UR63, UR63, UR4, UR28 ;  /* 0x000000043f3f72a4 */ /* 0x000fe2000f8e021c */
[----:B-1----:R-:W-:Y:S11]  /*1050*/  BRA.U UP4, `(.L_x_17) ;  /* 0x0000000104287547 */ /* 0x002ff6000b800000 */
[----:B------:R-:W-:Y:S01]  /*1060*/  R2UR UR6, R47 ;  /* 0x000000002f0672ca */ /* 0x000fe200000e0000 */
[----:B------:R-:W-:-:S12]  /*1070*/  UISETP.NE.AND UP0, UPT, UR63, URZ, UPT ;  /* 0x000000ff3f00728c */ /* 0x000fd8000bf05270 */
[----:B------:R-:W-:-:S04]  /*1080*/  UISETP.EQ.OR UP0, UPT, UR6, URZ, !UP0 ;  /* 0x000000ff0600728c */ /* 0x000fc8000c702670 */
[----:B------:R-:W-:Y:S02]  /*1090*/  USEL UR5, URZ, 0x1, !UP0 ;  /* 0x00000001ff057887 */ /* 0x000fe4000c000000 */
[----:B------:R-:W-:-:S04]  /*10a0*/  UISETP.NE.AND UP0, UPT, UR63, URZ, UPT ;  /* 0x000000ff3f00728c */ /* 0x000fc8000bf05270 */
[----:B------:R-:W-:Y:S02]  /*10b0*/  USEL UR4, URZ, 0x2, UP0 ;  /* 0x00000002ff047887 */ /* 0x000fe40008000000 */
[----:B------:R-:W-:-:S04]  /*10c0*/  UISETP.NE.AND UP0, UPT, UR6, 0x1, UPT ;  /* 0x000000010600788c */ /* 0x000fc8000bf05270 */
[----:B------:R-:W-:-:S04]  /*10d0*/  USEL UR4, UR4, 0x2, UP0 ;  /* 0x0000000204047887 */ /* 0x000fc80008000000 */
[----:B------:R-:W-:-:S06]  /*10e0*/  UIADD3 UR4, UPT, UPT, UR5, UR4, URZ ;  /* 0x0000000405047290 */ /* 0x000fcc000fffe0ff */
[----:B------:R-:W-:-:S07]  /*10f0*/  MOV R2, UR4 ;  /* 0x0000000400027c02 */ /* 0x000fce0008000f00 */
.L_x_17:
[----:B------:R-:W1:Y:S01]  /*1100*/  S2UR UR36, SR_CTAID.Z ;  /* 0x00000000002479c3 */ /* 0x000e620000002700 */
[----:B------:R-:W-:-:S09]  /*1110*/  UISETP.GE.AND UP0, UPT, UR19, 0x1, UPT ;  /* 0x000000011300788c */ /* 0x000fd2000bf06270 */
[----:B------:R-:W-:Y:S05]  /*1120*/  BRA.U !UP0, `(.L_x_18) ;  /* 0x0000000108d07547 */ /* 0x000fea000b800000 */
[----:B------:R-:W2:Y:S01]  /*1130*/  LDCU UR20, c[0x0][0xb0c] ;  /* 0x00016180ff1477ac */ /* 0x000ea20008000800 */
[----:B------:R-:W3:Y:S01]  /*1140*/  LDCU.128 UR12, c[0x0][0xb10] ;  /* 0x00016200ff0c77ac */ /* 0x000ee20008000c00 */
[----:B------:R-:W4:Y:S01]  /*1150*/  LDCU UR6, c[0x0][0x370] ;  /* 0x00006e00ff0677ac */ /* 0x000f220008000800 */
[----:B------:R-:W1:Y:S01]  /*1160*/  LDCU UR7, c[0x0][0x374] ;  /* 0x00006e80ff0777ac */ /* 0x000e620008000800 */
[----:B------:R-:W1:Y:S01]  /*1170*/  LDCU UR21, c[0x0][0xb20] ;  /* 0x00016400ff1577ac */ /* 0x000e620008000800 */
[----:B--2---:R-:W-:Y:S02]  /*1180*/  UISETP.NE.AND UP0, UPT, UR20, 0x1, UPT ;  /* 0x000000011400788c */ /* 0x004fe4000bf05270 */
[----:B---3--:R-:W-:Y:S01]  /*1190*/  UIMAD.WIDE.U32 UR4, UR24, UR12, URZ ;  /* 0x0000000c180472a5 */ /* 0x008fe2000f8e00ff */
[----:B------:R-:W2:Y:S01]  /*11a0*/  LDCU.64 UR8, c[0x0][0xb28] ;  /* 0x00016500ff0877ac */ /* 0x000ea20008000a00 */
[----:B----4-:R-:W-:Y:S02]  /*11b0*/  UIMAD.WIDE.U32 UR10, UR6, UR12, URZ ;  /* 0x0000000c060a72a5 */ /* 0x010fe4000f8e00ff */
[----:B------:R-:W-:-:S02]  /*11c0*/  USHF.R.U32.HI UR5, URZ, UR13, UR5 ;  /* 0x0000000dff057299 */ /* 0x000fc40008011605 */
[----:B------:R-:W-:Y:S02]  /*11d0*/  UISETP.NE.AND UP2, UPT, UR19, 0x1, UPT ;  /* 0x000000011300788c */ /* 0x000fe4000bf45270 */
[----:B------:R-:W-:Y:S01]  /*11e0*/  USEL UR5, UR24, UR5, !UP0 ;  /* 0x0000000518057287 */ /* 0x000fe2000c000000 */
[----:B------:R-:W-:Y:S01]  /*11f0*/  UMOV UR10, UR11 ;  /* 0x0000000b000a7c82 */ /* 0x000fe20008000000 */
[----:B------:R-:W-:Y:S02]  /*1200*/  UIMAD.WIDE.U32 UR16, UR28, UR15, URZ ;  /* 0x0000000f1c1072a5 */ /* 0x000fe4000f8e00ff */
[----:B------:R-:W-:Y:S02]  /*1210*/  @UP0 USHF.R.U32.HI UR6, URZ, UR13, UR10 ;  /* 0x0000000dff060299 */ /* 0x000fe4000801160a */
[----:B------:R-:W-:Y:S02]  /*1220*/  UISETP.NE.AND UP0, UPT, UR14, 0x1, UPT ;  /* 0x000000010e00788c */ /* 0x000fe4000bf05270 */
[----:B-1----:R-:W-:-:S02]  /*1230*/  UIMAD.WIDE.U32 UR10, UR7, UR15, URZ ;  /* 0x0000000f070a72a5 */ /* 0x002fc4000f8e00ff */
[----:B--2---:R-:W-:Y:S01]  /*1240*/  UIMAD.WIDE.U32 UR12, UR6, UR8, URZ ;  /* 0x00000008060c72a5 */ /* 0x004fe2000f8e00ff */
[----:B------:R-:W-:Y:S02]  /*1250*/  UMOV UR4, UR17 ;  /* 0x0000001100047c82 */ /* 0x000fe40008000000 */
[----:B------:R-:W-:Y:S02]  /*1260*/  USHF.R.U32.HI UR4, URZ, UR21, UR4 ;  /* 0x00000015ff047299 */ /* 0x000fe40008011604 */
[----:B------:R-:W-:Y:S02]  /*1270*/  UMOV UR10, UR11 ;  /* 0x0000000b000a7c82 */ /* 0x000fe40008000000 */
[----:B------:R-:W-:Y:S01]  /*1280*/  UMOV UR12, UR13 ;  /* 0x0000000d000c7c82 */ /* 0x000fe20008000000 */
[----:B------:R-:W-:Y:S02]  /*1290*/  @UP0 USHF.R.U32.HI UR7, URZ, UR21, UR10 ;  /* 0x00000015ff070299 */ /* 0x000fe4000801160a */
[----:B------:R-:W-:-:S02]  /*12a0*/  USEL UR4, UR28, UR4, !UP0 ;  /* 0x000000041c047287 */ /* 0x000fc4000c000000 */
[----:B------:R-:W-:Y:S02]  /*12b0*/  UIMAD.WIDE.U32 UR10, UR7, UR8, URZ ;  /* 0x00000008070a72a5 */ /* 0x000fe4000f8e00ff */
[----:B------:R-:W-:Y:S02]  /*12c0*/  @UP2 USHF.R.U32.HI UR6, URZ, UR9, UR12 ;  /* 0x00000009ff062299 */ /* 0x000fe4000801160c */
[----:B------:R-:W-:-:S03]  /*12d0*/  UIMAD.WIDE.U32 UR12, UR4, UR8, URZ ;  /* 0x00000008040c72a5 */ /* 0x000fc6000f8e00ff */
[----:B------:R-:W-:Y:S02]  /*12e0*/  UMOV UR10, UR11 ;  /* 0x0000000b000a7c82 */ /* 0x000fe40008000000 */
[----:B------:R-:W-:Y:S02]  /*12f0*/  @UP2 USHF.R.U32.HI UR7, URZ, UR9, UR10 ;  /* 0x00000009ff072299 */ /* 0x000fe4000801160a */
[----:B------:R-:W-:Y:S02]  /*1300*/  UIMAD UR10, UR6, UR19, URZ ;  /* 0x00000013060a72a4 */ /* 0x000fe4000f8e02ff */
[----:B------:R-:W-:-:S04]  /*1310*/  UIMAD UR7, UR7, UR19, URZ ;  /* 0x00000013070772a4 */ /* 0x000fc8000f8e02ff */
[----:B------:R-:W-:-:S03]  /*1320*/  UISETP.GE.AND UP0, UPT, UR4, UR7, UPT ;  /* 0x000000070400728c */ /* 0x000fc6000bf06270 */
[----:B------:R-:W-:Y:S01]  /*1330*/  UMOV UR7, UR13 ;  /* 0x0000000d00077c82 */ /* 0x000fe20008000000 */
[----:B------:R-:W-:Y:S02]  /*1340*/  UISETP.GE.OR UP0, UPT, UR5, UR10, UP0 ;  /* 0x0000000a0500728c */ /* 0x000fe40008706670 */
[----:B------:R-:W-:Y:S02]  /*1350*/  UIMAD.WIDE.U32 UR10, UR5, UR8, URZ ;  /* 0x00000008050a72a5 */ /* 0x000fe4000f8e00ff */
[----:B------:R-:W-:Y:S02]  /*1360*/  USHF.R.U32.HI UR7, URZ, UR9, UR7 ;  /* 0x00000009ff077299 */ /* 0x000fe40008011607 */
[----:B------:R-:W-:Y:S02]  /*1370*/  UIADD3 UR10, UPT, UPT, -UR4, URZ, URZ ;  /* 0x000000ff040a7290 */ /* 0x000fe4000fffe1ff */
[----:B------:R-:W-:Y:S02]  /*1380*/  USEL UR7, UR4, UR7, !UP2 ;  /* 0x0000000704077287 */ /* 0x000fe4000d000000 */
[----:B------:R-:W-:Y:S01]  /*1390*/  UIMAD UR10, UR14, UR10, UR28 ;  /* 0x0000000a0e0a72a4 */ /* 0x000fe2000f8e021c */
[----:B------:R-:W-:Y:S01]  /*13a0*/  @!UP0 UMOV UR8, UR11 ;  /* 0x0000000b00088c82 */ /* 0x000fe20008000000 */
[----:B------:R-:W-:-:S02]  /*13b0*/  UIADD3 UR11, UPT, UPT, -UR5, URZ, URZ ;  /* 0x000000ff050b7290 */ /* 0x000fc4000fffe1ff */
[----:B------:R-:W-:Y:S02]  /*13c0*/  @!UP0 USHF.R.U32.HI UR8, URZ, UR9, UR8 ;  /* 0x00000009ff088299 */ /* 0x000fe40008011608 */
[----:B------:R-:W-:Y:S02]  /*13d0*/  UIADD3 UR9, UPT, UPT, -UR7, URZ, URZ ;  /* 0x000000ff07097290 */ /* 0x000fe4000fffe1ff */
[----:B------:R-:W-:Y:S02]  /*13e0*/  @!UP0 USEL UR8, UR5, UR8, !UP2 ;  /* 0x0000000805088287 */ /* 0x000fe4000d000000 */
[----:B------:R-:W-:Y:S02]  /*13f0*/  UIMAD UR9, UR19, UR9, UR4 ;  /* 0x00000009130972a4 */ /* 0x000fe4000f8e0204 */
[----:B------:R-:W-:Y:S02]  /*1400*/  @!UP0 UIADD3 UR7, UPT, UPT, UR7, -UR8, URZ ;  /* 0x8000000807078290 */ /* 0x000fe4000fffe0ff */
[----:B------:R-:W-:-:S02]  /*1410*/  @!UP0 UIMAD UR6, UR9, UR6, UR8 ;  /* 0x00000006090682a4 */ /* 0x000fc4000f8e0208 */
[----:B------:R-:W-:Y:S02]  /*1420*/  @!UP0 UIMAD UR4, UR7, UR19, UR5 ;  /* 0x00000013070482a4 */ /* 0x000fe4000f8e0205 */
[----:B------:R-:W-:Y:S02]  /*1430*/  UIMAD UR24, UR20, UR11, UR24 ;  /* 0x0000000b141872a4 */ /* 0x000fe4000f8e0218 */
[----:B------:R-:W-:Y:S01]  /*1440*/  UIMAD UR28, UR4, UR14, UR10 ;  /* 0x0000000e041c72a4 */ /* 0x000fe2000f8e020a */
[----:B------:R-:W-:Y:S02]  /*1450*/  @!UP0 UMOV UR5, UR6 ;  /* 0x0000000600058c82 */ /* 0x000fe40008000000 */
[----:B------:R-:W-:-:S12]  /*1460*/  UIMAD UR24, UR5, UR20, UR24 ;  /* 0x00000014051872a4 */ /* 0x000fd8000f8e0218 */
.L_x_18:
[----:B------:R-:W-:-:S09]  /*1470*/  UISETP.NE.AND UP0, UPT, UR22, 0x1, UPT ;  /* 0x000000011600788c */ /* 0x000fd2000bf05270 */
[----:B------:R-:W-:Y:S05]  /*1480*/  BRA.U UP0, `(.L_x_19) ;  /* 0x0000000100407547 */ /* 0x000fea000b800000 */
[----:B------:R-:W2:Y:S01]  /*1490*/  LDCU.128 UR8, c[0x0][0xb10] ;  /* 0x00016200ff0877ac */ /* 0x000ea20008000c00 */
[----:B------:R-:W3:Y:S01]  /*14a0*/  LDCU UR12, c[0x0][0xb0c] ;  /* 0x00016180ff0c77ac */ /* 0x000ee20008000800 */
[----:B------:R-:W4:Y:S01]  /*14b0*/  LDCU UR13, c[0x0][0xb20] ;  /* 0x00016400ff0d77ac */ /* 0x000f220008000800 */
[----:B--2---:R-:W-:Y:S02]  /*14c0*/  UIMAD.WIDE.U32 UR4, UR24, UR8, URZ ;  /* 0x00000008180472a5 */ /* 0x004fe4000f8e00ff */
[----:B------:R-:W-:Y:S02]  /*14d0*/  UIMAD.WIDE.U32 UR6, UR28, UR11, URZ ;  /* 0x0000000b1c0672a5 */ /* 0x000fe4000f8e00ff */
[----:B---3--:R-:W-:Y:S02]  /*14e0*/  UISETP.NE.AND UP0, UPT, UR12, 0x1, UPT ;  /* 0x000000010c00788c */ /* 0x008fe4000bf05270 */
[----:B------:R-:W-:-:S03]  /*14f0*/  USHF.R.U32.HI UR5, URZ, UR9, UR5 ;  /* 0x00000009ff057299 */ /* 0x000fc60008011605 */
[----:B------:R-:W-:Y:S01]  /*1500*/  UMOV UR4, UR7 ;  /* 0x0000000700047c82 */ /* 0x000fe20008000000 */
[----:B------:R-:W-:Y:S02]  /*1510*/  USEL UR5, UR24, UR5, !UP0 ;  /* 0x0000000518057287 */ /* 0x000fe4000c000000 */
[----:B------:R-:W-:Y:S02]  /*1520*/  UISETP.NE.AND UP0, UPT, UR10, 0x1, UPT ;  /* 0x000000010a00788c */ /* 0x000fe4000bf05270 */
[----:B----4-:R-:W-:-:S04]  /*1530*/  USHF.R.U32.HI UR4, URZ, UR13, UR4 ;  /* 0x0000000dff047299 */ /* 0x010fc80008011604 */
[----:B------:R-:W-:-:S04]  /*1540*/  USEL UR4, UR28, UR4, !UP0 ;  /* 0x000000041c047287 */ /* 0x000fc8000c000000 */
[----:B------:R-:W-:Y:S02]  /*1550*/  UIADD3 UR6, UPT, UPT, UR5, -UR4, URZ ;  /* 0x8000000405067290 */ /* 0x000fe4000fffe0ff */
[----:B------:R-:W-:Y:S02]  /*1560*/  UIADD3 UR4, UPT, UPT, -UR5, UR4, URZ ;  /* 0x0000000405047290 */ /* 0x000fe4000fffe1ff */
[----:B------:R-:W-:Y:S02]  /*1570*/  UIMAD UR28, UR6, UR10, UR28 ;  /* 0x0000000a061c72a4 */ /* 0x000fe4000f8e021c */
[----:B------:R-:W-:-:S12]  /*1580*/  UIMAD UR24, UR4, UR12, UR24 ;  /* 0x0000000c041872a4 */ /* 0x000fd8000f8e0218 */
.L_x_19:
[----:B------:R-:W-:Y:S01]  /*1590*/  UISETP.NE.AND UP0, UPT, UR18, 0x2, UPT ;  /* 0x000000021200788c */ /* 0x000fe2000bf05270 */
[----:B------:R-:W-:Y:S09]  /*15a0*/  BRA.U !UP5, `(.L_x_20) ;  /* 0x000000010d0c7547 */ /* 0x000ff2000b800000 */
[----:B------:R-:W-:Y:S01]  /*15b0*/  UCGABAR_WAIT ;  /* 0x0000000000007dc7 */ /* 0x000fe20008000000 */
[----:B------:R-:W-:Y:S01]  /*15c0*/  CCTL.IVALL ;  /* 0x00000000ff00798f */ /* 0x000fe20002000000 */
[----:B------:R-:W-:Y:S05]  /*15d0*/  BRA `(.L_x_21) ;  /* 0x0000000000047947 */ /* 0x000fea0003800000 */
.L_x_20:
[----:B------:R-:W-:Y:S06]  /*15e0*/  BAR.SYNC.DEFER_BLOCKING 0x0 ;  /* 0x0000000000007b1d */ /* 0x000fec0000010000 */
.L_x_21:
[----:B------:R-:W-:Y:S05]  /*15f0*/  BRA.U UP0, `(.L_x_22) ;  /* 0x00000015002c7547 */ /* 0x000fea000b800000 */
[----:B------:R-:W2:Y:S01]  /*1600*/  LDCU UR6, c[0x0][0x38c] ;  /* 0x00007180ff0677ac */ /* 0x000ea20008000800 */
[----:B------:R-:W-:Y:S01]  /*1610*/  PLOP3.LUT P1, PT, PT, PT, UP3, 0x80, 0x8 ;  /* 0x000000000008781c */ /* 0x000fe20003f2f038 */
[----:B------:R-:W-:Y:S01]  /*1620*/  IMAD.MOV.U32 R12, RZ, RZ, 0x1 ;  /* 0x00000001ff0c7424 */ /* 0x000fe200078e00ff */
[----:B------:R-:W-:Y:S01]  /*1630*/  ISETP.EQ.OR P2, PT, R0, RZ, P3 ;  /* 0x000000ff0000720c */ /* 0x000fe20001f42670 */
[----:B------:R-:W-:Y:S01]  /*1640*/  UISETP.NE.AND UP1, UPT, UR18, URZ, UPT ;  /* 0x000000ff1200728c */ /* 0x000fe2000bf25270 */
[----:B------:R-:W-:Y:S01]  /*1650*/  PLOP3.LUT P1, PT, P1, PT, PT, 0x8, 0x80 ;  /* 0x000000000080781c */ /* 0x000fe20000f2e170 */
[----:B------:R-:W-:Y:S01]  /*1660*/  USEL UR30, URZ, 0x1, UP6 ;  /* 0x00000001ff1e7887 */ /* 0x000fe2000b000000 */
[----:B------:R-:W-:Y:S01]  /*1670*/  CS2R R10, SRZ ;  /* 0x00000000000a7805 */ /* 0x000fe2000001ff00 */
[----:B------:R-:W-:Y:S01]  /*1680*/  IMAD.MOV.U32 R9, RZ, RZ, RZ ;  /* 0x000000ffff097224 */ /* 0x000fe200078e00ff */
[----:B------:R-:W3:Y:S01]  /*1690*/  LDCU UR44, c[0x0][0x370] ;  /* 0x00006e00ff2c77ac */ /* 0x000ee20008000800 */
[----:B------:R-:W-:Y:S01]  /*16a0*/  IMAD.MOV.U32 R8, RZ, RZ, 0x1 ;  /* 0x00000001ff087424 */ /* 0x000fe200078e00ff */
[----:B------:R-:W4:Y:S01]  /*16b0*/  LDCU.64 UR40, c[0x0][0x348] ;  /* 0x00006900ff2877ac */ /* 0x000f220008000a00 */
[----:B------:R-:W-:-:S02]  /*16c0*/  USHF.R.U32.HI UR49, URZ, 0x6, UR29 ;  /* 0x00000006ff317899 */ /* 0x000fc4000801161d */
[----:B--2---:R-:W-:Y:S02]  /*16d0*/  UIADD3 UR5, UPT, UPT, UR6, 0x7f, URZ ;  /* 0x0000007f06057890 */ /* 0x004fe4000fffe0ff */
[----:B------:R-:W-:Y:S02]  /*16e0*/  UIADD3 UR50, UPT, UPT, UR6, 0xfe, URZ ;  /* 0x000000fe06327890 */ /* 0x000fe4000fffe0ff */
[----:B------:R-:W-:Y:S01]  /*16f0*/  USHF.R.S32.HI UR4, URZ, 0x1f, UR5 ;  /* 0x0000001fff047899 */ /* 0x000fe20008011405 */
[----:B------:R-:W2:Y:S03]  /*1700*/  LDCU UR43, c[0x0][0x374] ;  /* 0x00006e80ff2b77ac */ /* 0x000ea60008000800 */
[----:B------:R-:W-:Y:S02]  /*1710*/  ULEA.HI UR4, UR4, UR5, URZ, 0x7 ;  /* 0x0000000504047291 */ /* 0x000fe4000f8f38ff */
[----:B------:R-:W-:-:S02]  /*1720*/  USEL UR30, UR30, 0x2, UP1 ;  /* 0x000000021e1e7887 */ /* 0x000fc40008800000 */
[----:B------:R-:W-:Y:S02]  /*1730*/  USHF.R.S32.HI UR46, URZ, 0x7, UR4 ;  /* 0x00000007ff2e7899 */ /* 0x000fe40008011404 */
[----:B------:R-:W-:Y:S02]  /*1740*/  UIADD3 UR4, UPT, UPT, UR6, -0x1, URZ ;  /* 0xffffffff06047890 */ /* 0x000fe4000fffe0ff */
[----:B------:R-:W-:Y:S02]  /*1750*/  UISETP.LT.U32.AND UP0, UPT, UR46, 0x4, UPT ;  /* 0x000000042e00788c */ /* 0x000fe4000bf01070 */
[----:B------:R-:W-:Y:S02]  /*1760*/  UISETP.GE.U32.AND UP2, UPT, UR4, -0xff, UPT ;  /* 0xffffff010400788c */ /* 0x000fe4000bf46070 */
[----:B------:R-:W-:Y:S01]  /*1770*/  USEL UR45, UR46, 0x4, UP0 ;  /* 0x000000042e2d7887 */ /* 0x000fe20008000000 */
[----:B------:R-:W-:-:S03]  /*1780*/  UMOV UR22, URZ ;  /* 0x000000ff00167c82 */ /* 0x000fc60008000000 */
[----:B------:R-:W-:Y:S02]  /*1790*/  UIADD3 UR23, UPT, UPT, UR45, -0x1, URZ ;  /* 0xffffffff2d177890 */ /* 0x000fe4000fffe0ff */
[----:B------:R-:W-:-:S03]  /*17a0*/  UIADD3 UR48, UPT, UPT, UR46, -UR45, URZ ;  /* 0x8000002d2e307290 */ /* 0x000fc6000fffe0ff */
[----:B------:R-:W-:-:S04]  /*17b0*/  @UP2 UIADD3 UR23, UPT, UPT, UR45, URZ, URZ ;  /* 0x000000ff2d172290 */ /* 0x000fc8000fffe0ff */
[----:B--234-:R-:W-:-:S12]  /*17c0*/  UIADD3 UR23, UPT, UPT, UR23, 0x1, URZ ;  /* 0x0000000117177890 */ /* 0x01cfd8000fffe0ff */
.L_x_42:
[----:B------:R-:W-:Y:S01]  /*17d0*/  UISETP.NE.AND UP0, UPT, UR47, URZ, UPT ;  /* 0x000000ff2f00728c */ /* 0x000fe2000bf05270 */
[----:B------:R-:W2:Y:S08]  /*17e0*/  S2UR UR47, SR_CgaCtaId ;  /* 0x00000000002f79c3 */ /* 0x000eb00000008800 */
[----:B------:R-:W-:Y:S05]  /*17f0*/  BRA.U UP0, `(.L_x_23) ;  /* 0x0000000100347547 */ /* 0x000fea000b800000 */
[----:B------:R-:W3:Y:S01]  /*1800*/  S2R R0, SR_CgaCtaId ;  /* 0x0000000000007919 */ /* 0x000ee20000008800 */
[----:B------:R-:W-:-:S04]  /*1810*/  MOV R2, 0x400 ;  /* 0x0000040000027802 */ /* 0x000fc80000000f00 */
[----:B---3--:R-:W-:Y:S02]  /*1820*/  LEA R0, R0, R2, 0x18 ;  /* 0x0000000200007211 */ /* 0x008fe400078ec0ff */
[----:B------:R-:W-:-:S03]  /*1830*/  SHF.L.U32 R2, R8, 0x1f, RZ ;  /* 0x0000001f08027819 */ /* 0x000fc600000006ff */
[----:B------:R-:W-:-:S04]  /*1840*/  IMAD R0, R9, 0x8, R0 ;  /* 0x0000000809007824 */ /* 0x000fc800078e0200 */
[----:B------:R-:W3:Y:S02]  /*1850*/  SYNCS.PHASECHK.TRANS64.TRYWAIT P0, [R0+URZ+0x100], R2 ;  /* 0x00010002000075a7 */ /* 0x000ee400080011ff */
[----:B---3--:R-:W-:Y:S05]  /*1860*/  @!P0 BRA `(.L_x_24) ;  /* 0x0000007000308947 */ /* 0x008fea0003800000 */
.L_x_138:
[----:B------:R-:W-:Y:S01]  /*1870*/  VIADD R9, R9, 0x1 ;  /* 0x0000000109097836 */ /* 0x000fe20000000000 */
[----:B------:R3:W-:Y:S04]  /*1880*/  SYNCS.ARRIVE.TRANS64.A1T0 RZ, [R0+URZ+0xf0], RZ ;  /* 0x0000f0ff00ff79a7 */ /* 0x0007e800081000ff */
[----:B------:R-:W-:-:S04]  /*1890*/  ISETP.NE.AND P0, PT, R9, 0x2, PT ;  /* 0x000000020900780c */ /* 0x000fc80003f05270 */
[----:B------:R-:W-:Y:S02]  /*18a0*/  SEL R9, R9, RZ, P0 ;  /* 0x000000ff09097207 */ /* 0x000fe40000000000 */
[----:B---3--:R-:W-:-:S04]  /*18b0*/  SEL R0, RZ, 0x1, P0 ;  /* 0x00000001ff007807 */ /* 0x008fc80000000000 */
[----:B------:R-:W-:-:S07]  /*18c0*/  LOP3.LUT R8, R8, R0, RZ, 0x3c, !PT ;  /* 0x0000000008087212 */ /* 0x000fce00078e3cff */
.L_x_23:
[----:B------:R-:W-:Y:S01]  /*18d0*/  UMOV UR13, 0x400 ;  /* 0x00000400000d7882 */ /* 0x000fe20000000000 */
[----:B------:R-:W-:Y:S01]  /*18e0*/  SHF.L.U32 R0, R12, 0x1f, RZ ;  /* 0x0000001f0c007819 */ /* 0x000fe200000006ff */
[----:B--2---:R-:W-:Y:S02]  /*18f0*/  ULEA UR13, UR47, UR13, 0x18 ;  /* 0x0000000d2f0d7291 */ /* 0x004fe4000f8ec0ff */
[----:B------:R-:W-:Y:S02]  /*1900*/  UISETP.GE.U32.AND UP0, UPT, UR50, 0xff, UPT ;  /* 0x000000ff3200788c */ /* 0x000fe4000bf06070 */
[----:B------:R-:W-:Y:S02]  /*1910*/  ULEA UR4, UR22, UR13, 0x3 ;  /* 0x0000000d16047291 */ /* 0x000fe4000f8e18ff */
[----:B------:R-:W-:Y:S02]  /*1920*/  USHF.L.U32 UR35, UR24, 0x6, URZ ;  /* 0x0000000618237899 */ /* 0x000fe400080006ff */
[----:B------:R-:W-:Y:S01]  /*1930*/  ULEA UR19, UR28, UR49, 0x7 ;  /* 0x000000311c137291 */ /* 0x000fe2000f8e38ff */
[----:B------:R-:W-:-:S04]  /*1940*/  UMOV UR14, URZ ;  /* 0x000000ff000e7c82 */ /* 0x000fc80008000000 */
[----:B------:R2:W3:Y:S01]  /*1950*/  SYNCS.PHASECHK.TRANS64.TRYWAIT P0, [UR4+0x20], R0 ;  /* 0x00002000ff0075a7 */ /* 0x0004e20008001104 */
[----:B------:R-:W-:Y:S06]  /*1960*/  BRA.U !UP0, `(.L_x_25) ;  /* 0x0000000108f47547 */ /* 0x000fec000b800000 */
[----:B------:R-:W-:Y:S01]  /*1970*/  UMOV UR21, URZ ;  /* 0x000000ff00157c82 */ /* 0x000fe20008000000 */
[----:B------:R-:W-:-:S05]  /*1980*/  UMOV UR4, UR22 ;  /* 0x0000001600047c82 */ /* 0x000fca0008000000 */
.L_x_31:
[----:B------:R-:W-:Y:S01]  /*1990*/  ULEA UR33, UR4, UR13, 0x3 ;  /* 0x0000000d04217291 */ /* 0x000fe2000f8e18ff */
[----:B---3--:R-:W-:Y:S01]  /*19a0*/  @!P3 MOV R2, 0xc000 ;  /* 0x0000c0000002b802 */ /* 0x008fe20000000f00 */
[----:B-1-3--:R-:W-:Y:S10]  /*19b0*/  @P0 BRA `(.L_x_26) ;  /* 0x00000000000c0947 */ /* 0x00aff40003800000 */
[----:B------:R-:W-:-:S04]  /*19c0*/  SHF.L.U32 R3, R12, 0x1f, RZ ;  /* 0x0000001f0c037819 */ /* 0x000fc800000006ff */
[----:B------:R-:W3:Y:S02]  /*19d0*/  SYNCS.PHASECHK.TRANS64.TRYWAIT P0, [UR33+0x20], R3 ;  /* 0x00002003ff0075a7 */ /* 0x000ee40008001121 */
[----:B---3--:R-:W-:Y:S05]  /*19e0*/  @!P0 BRA `(.L_x_27) ;  /* 0x0000006c00e48947 */ /* 0x008fea0003800000 */
.L_x_26:
[----:B------:R3:W-:Y:S01]  /*19f0*/  @!P3 SYNCS.ARRIVE.TRANS64 RZ, [UR33], R2 ;  /* 0x00000002ffffb9a7 */ /* 0x0007e20008000021 */
[----:B------:R-:W-:-:S04]  /*1a00*/  ULOP3.LUT UR5, UR30, 0x2, URZ, 0xfc, !UPT ;  /* 0x000000021e057892 */ /* 0x000fc8000f8efcff */
[----:B------:R-:W-:-:S09]  /*1a10*/  UISETP.NE.AND UP0, UPT, UR5, 0x2, UPT ;  /* 0x000000020500788c */ /* 0x000fd2000bf05270 */
[----:B------:R-:W-:Y:S05]  /*1a20*/  BRA.U UP0, `(.L_x_28) ;  /* 0x0000000100047547 */ /* 0x000fea000b800000 */
[----:B-1----:R-:W-:Y:S05]  /*1a30*/  BPT.TRAP 0x1 ;  /* 0x000000040000795c */ /* 0x002fea0000300000 */
.L_x_28:
[----:B------:R-:W-:Y:S04]  /*1a40*/  BSSY.RECONVERGENT B0, `(.L_x_29) ;  /* 0x0000003000007945 */ /* 0x000fe80003800200 */
[----:B------:R-:W-:Y:S05]  /*1a50*/  @P2 BRA `(.L_x_30) ;  /* 0x0000000000042947 */ /* 0x000fea0003800000 */
[----:B-1----:R-:W-:Y:S05]  /*1a60*/  BPT.TRAP 0x1 ;  /* 0x000000040000795c */ /* 0x002fea0000300000 */
.L_x_30:
[----:B-1----:R-:W-:Y:S05]  /*1a70*/  BSYNC.RECONVERGENT B0 ;  /* 0x0000000000007941 */ /* 0x002fea0003800200 */
.L_x_29:
[----:B------:R-:W-:Y:S02]  /*1a80*/  UIADD3 UR5, UPT, UPT, UR4, 0x1, URZ ;  /* 0x0000000104057890 */ /* 0x000fe4000fffe0ff */
[----:B------:R-:W-:Y:S02]  /*1a90*/  USHF.L.U32 UR4, UR4, 0xe, URZ ;  /* 0x0000000e04047899 */ /* 0x000fe400080006ff */
[----:B------:R-:W-:Y:S02]  /*1aa0*/  UISETP.NE.AND UP0, UPT, UR5, 0x4, UPT ;  /* 0x000000040500788c */ /* 0x000fe4000bf05270 */
[----:B------:R-:W-:Y:S02]  /*1ab0*/  USHF.L.U32 UR34, UR21, 0x7, URZ ;  /* 0x0000000715227899 */ /* 0x000fe400080006ff */
[----:B------:R-:W-:Y:S02]  /*1ac0*/  USEL UR6, URZ, 0x1, UP0 ;  /* 0x00000001ff067887 */ /* 0x000fe40008000000 */
[----:B------:R-:W-:-:S02]  /*1ad0*/  USEL UR22, UR5, URZ, UP0 ;  /* 0x000000ff05167287 */ /* 0x000fc40008000000 */
[----:B------:R-:W-:Y:S02]  /*1ae0*/  UIADD3 UR14, UP0, UPT, UR40, 0x180, URZ ;  /* 0x00000180280e7890 */ /* 0x000fe4000ff1e0ff */
[----:B------:R-:W-:Y:S01]  /*1af0*/  ULOP3.LUT UR8, UR4, UR29, URZ, 0xfc, !UPT ;  /* 0x0000001d04087292 */ /* 0x000fe2000f8efcff */
[----:B------:R-:W-:Y:S01]  /*1b00*/  LOP3.LUT R12, R12, UR6, RZ, 0x3c, !PT ;  /* 0x000000060c0c7c12 */ /* 0x000fe2000f8e3cff */
[----:B------:R-:W-:Y:S02]  /*1b10*/  UIADD3 UR21, UPT, UPT, UR21, 0x1, URZ ;  /* 0x0000000115157890 */ /* 0x000fe4000fffe0ff */
[----:B------:R-:W-:Y:S01]  /*1b20*/  UIADD3 UR6, UP1, UPT, UR40, 0x80, URZ ;  /* 0x0000008028067890 */ /* 0x000fe2000ff3e0ff */
[----:B--2---:R-:W-:Y:S01]  /*1b30*/  SHF.L.U32 R0, R12, 0x1f, RZ ;  /* 0x0000001f0c007819 */ /* 0x004fe200000006ff */
[----:B------:R-:W-:Y:S02]  /*1b40*/  UIADD3 UR24, UPT, UPT, UR13, UR4, URZ ;  /* 0x000000040d187290 */ /* 0x000fe4000fffe0ff */
[----:B------:R-:W-:-:S02]  /*1b50*/  UIADD3.X UR15, UPT, UPT, URZ, UR41, URZ, UP0, !UPT ;  /* 0x00000029ff0f7290 */ /* 0x000fc400087fe4ff */
[----:B------:R-:W-:Y:S02]  /*1b60*/  ULEA UR8, UR8, UR13, 0x1 ;  /* 0x0000000d08087291 */ /* 0x000fe4000f8e08ff */
[----:B------:R-:W-:Y:S02]  /*1b70*/  ULEA UR5, UR22, UR13, 0x3 ;  /* 0x0000000d16057291 */ /* 0x000fe4000f8e18ff */
[----:B------:R-:W-:Y:S02]  /*1b80*/  UISETP.NE.AND UP0, UPT, UR21, UR23, UPT ;  /* 0x000000171500728c */ /* 0x000fe4000bf05270 */
[----:B------:R-:W-:Y:S02]  /*1b90*/  UIADD3.X UR7, UPT, UPT, URZ, UR41, URZ, UP1, !UPT ;  /* 0x00000029ff077290 */ /* 0x000fe40008ffe4ff */
[----:B------:R-:W-:Y:S02]  /*1ba0*/  UIADD3 UR32, UPT, UPT, UR24, 0x4400, URZ ;  /* 0x0000440018207890 */ /* 0x000fe4000fffe0ff */
[----:B------:R-:W-:Y:S01]  /*1bb0*/  UIADD3 UR26, UPT, UPT, UR34, 0x40, URZ ;  /* 0x00000040221a7890 */ /* 0x000fe2000fffe0ff */
[----:B------:R4:W1:Y:S01]  /*1bc0*/  SYNCS.PHASECHK.TRANS64.TRYWAIT P0, [UR5+0x20], R0 ;  /* 0x00002000ff0075a7 */ /* 0x0008620008001105 */
[----:B------:R-:W-:-:S02]  /*1bd0*/  UIADD3 UR24, UPT, UPT, UR24, 0x6400, URZ ;  /* 0x0000640018187890 */ /* 0x000fc4000fffe0ff */
[----:B------:R-:W-:Y:S02]  /*1be0*/  UIADD3 UR16, UPT, UPT, UR8, 0x14400, URZ ;  /* 0x0001440008107890 */ /* 0x000fe4000fffe0ff */
[----:B------:R-:W-:Y:S01]  /*1bf0*/  UIADD3 UR8, UPT, UPT, UR8, 0x18400, URZ ;  /* 0x0001840008087890 */ /* 0x000fe2000fffe0ff */
[----:B------:R-:W-:Y:S01]  /*1c00*/  UMOV UR38, 0x0 ;  /* 0x0000000000267882 */ /* 0x000fe20000000000 */
[----:B------:R-:W-:Y:S01]  /*1c10*/  UMOV UR39, 0x10000000 ;  /* 0x1000000000277882 */ /* 0x000fe20000000000 */
[----:B------:R-:W-:Y:S01]  /*1c20*/  UMOV UR25, UR33 ;  /* 0x0000002100197c82 */ /* 0x000fe20008000000 */
[----:B------:R-:W-:Y:S01]  /*1c30*/  UMOV UR27, UR35 ;  /* 0x00000023001b7c82 */ /* 0x000fe20008000000 */
[----:B------:R-:W-:Y:S01]  /*1c40*/  UMOV UR28, UR36 ;  /* 0x00000024001c7c82 */ /* 0x000fe20008000000 */
[----:B------:R-:W-:Y:S01]  /*1c50*/  UMOV UR5, 0x30000 ;  /* 0x0003000000057882 */ /* 0x000fe20000000000 */
[----:B------:R-:W-:Y:S01]  /*1c60*/  UMOV UR17, UR33 ;  /* 0x0000002100117c82 */ /* 0x000fe20008000000 */
[----:B------:R-:W-:Y:S01]  /*1c70*/  UMOV UR20, UR36 ;  /* 0x0000002400147c82 */ /* 0x000fe20008000000 */
[----:B------:R-:W-:Y:S01]  /*1c80*/  UMOV UR18, UR34 ;  /* 0x0000002200127c82 */ /* 0x000fe20008000000 */
[----:B------:R-:W-:Y:S01]  /*1c90*/  UTMALDG.3D [UR32], [UR6], desc[UR38] ;  /* 0x00002620060075b4 */ /* 0x000fe20008011000 */
[----:B------:R-:W-:Y:S01]  /*1ca0*/  UMOV UR11, UR19 ;  /* 0x00000013000b7c82 */ /* 0x000fe20008000000 */
[----:B------:R-:W-:Y:S01]  /*1cb0*/  UMOV UR12, UR36 ;  /* 0x00000024000c7c82 */ /* 0x000fe20008000000 */
[----:B------:R-:W-:Y:S01]  /*1cc0*/  UMOV UR9, UR33 ;  /* 0x0000002100097c82 */ /* 0x000fe20008000000 */
[----:B------:R-:W-:Y:S01]  /*1cd0*/  UMOV UR10, UR26 ;  /* 0x0000001a000a7c82 */ /* 0x000fe20008000000 */
[----:B------:R-:W-:Y:S01]  /*1ce0*/  UMOV UR4, UR22 ;  /* 0x0000001600047c82 */ /* 0x000fe20008000000 */
[----:B------:R-:W-:Y:S01]  /*1cf0*/  UTMALDG.3D [UR24], [UR6], desc[UR38] ;  /* 0x00002618060075b4 */ /* 0x000fe20008011000 */
[----:B------:R-:W-:Y:S01]  /*1d00*/  UTMALDG.3D.MULTICAST [UR16], [UR14], UR5, desc[UR38] ;  /* 0x000026100e0073b4 */ /* 0x000fe20008011805 */
[----:B------:R2:W-:Y:S02]  /*1d10*/  UTMALDG.3D.MULTICAST [UR8], [UR14], UR5, desc[UR38] ;  /* 0x000026080e0073b4 */ /* 0x0005e40008011805 */
[----:B--2---:R-:W-:Y:S01]  /*1d20*/  UMOV UR14, UR23 ;  /* 0x00000017000e7c82 */ /* 0x004fe20008000000 */
[----:B----4-:R-:W-:Y:S05]  /*1d30*/  BRA.U UP0, `(.L_x_31) ;  /* 0xfffffffd00147547 */ /* 0x010fea000b83ffff */
.L_x_25:
[----:B------:R-:W-:Y:S01]  /*1d40*/  ULEA UR4, UR22, UR13, 0x3 ;  /* 0x0000000d16047291 */ /* 0x000fe2000f8e18ff */
[----:B--2---:R-:W-:Y:S01]  /*1d50*/  SHF.L.U32 R0, R12, 0x1f, RZ ;  /* 0x0000001f0c007819 */ /* 0x004fe200000006ff */
[----:B------:R-:W-:Y:S01]  /*1d60*/  @!P1 SYNCS.ARRIVE.TRANS64.A1T0 RZ, [UR13+0x88], RZ ;  /* 0x000088ffffff99a7 */ /* 0x000fe2000810000d */
[----:B------:R-:W-:-:S06]  /*1d70*/  UISETP.GT.AND UP0, UPT, UR46, UR45, UPT ;  /* 0x0000002d2e00728c */ /* 0x000fcc000bf04270 */
[----:B-1-3--:R1:W2:Y:S03]  /*1d80*/  SYNCS.PHASECHK.TRANS64.TRYWAIT P0, [UR4+0x20], R0 ;  /* 0x00002000ff0075a7 */ /* 0x00a2a60008001104 */
[----:B------:R-:W-:Y:S05]  /*1d90*/  BRA.U !UP0, `(.L_x_32) ;  /* 0x0000000108f07547 */ /* 0x000fea000b800000 */
[----:B------:R-:W-:Y:S01]  /*1da0*/  UIADD3 UR15, UPT, UPT, UR48, UR14, URZ ;  /* 0x0000000e300f7290 */ /* 0x000fe2000fffe0ff */
[----:B------:R-:W-:-:S11]  /*1db0*/  UMOV UR4, UR22 ;  /* 0x0000001600047c82 */ /* 0x000fd60008000000 */
.L_x_38:
[----:B------:R-:W-:Y:S01]  /*1dc0*/  ULEA UR33, UR4, UR13, 0x3 ;  /* 0x0000000d04217291 */ /* 0x000fe2000f8e18ff */
[----:B--2---:R-:W-:Y:S01]  /*1dd0*/  @!P3 MOV R2, 0xc000 ;  /* 0x0000c0000002b802 */ /* 0x004fe20000000f00 */
[----:B--2-4-:R-:W-:Y:S10]  /*1de0*/  @P0 BRA `(.L_x_33) ;  /* 0x00000000000c0947 */ /* 0x014ff40003800000 */
[----:B------:R-:W-:-:S04]  /*1df0*/  SHF.L.U32 R3, R12, 0x1f, RZ ;  /* 0x0000001f0c037819 */ /* 0x000fc800000006ff */
[----:B------:R-:W2:Y:S02]  /*1e00*/  SYNCS.PHASECHK.TRANS64.TRYWAIT P0, [UR33+0x20], R3 ;  /* 0x00002003ff0075a7 */ /* 0x000ea40008001121 */
[----:B--2---:R-:W-:Y:S05]  /*1e10*/  @!P0 BRA `(.L_x_34) ;  /* 0x0000006800f08947 */ /* 0x004fea0003800000 */
.L_x_33:
[----:B------:R2:W-:Y:S01]  /*1e20*/  @!P3 SYNCS.ARRIVE.TRANS64 RZ, [UR33], R2 ;  /* 0x00000002ffffb9a7 */ /* 0x0005e20008000021 */
[----:B------:R-:W-:-:S04]  /*1e30*/  ULOP3.LUT UR5, UR30, 0x2, URZ, 0xfc, !UPT ;  /* 0x000000021e057892 */ /* 0x000fc8000f8efcff */
[----:B------:R-:W-:-:S09]  /*1e40*/  UISETP.NE.AND UP0, UPT, UR5, 0x2, UPT ;  /* 0x000000020500788c */ /* 0x000fd2000bf05270 */
[----:B------:R-:W-:Y:S05]  /*1e50*/  BRA.U UP0, `(.L_x_35) ;  /* 0x0000000100047547 */ /* 0x000fea000b800000 */
[----:B------:R-:W-:Y:S05]  /*1e60*/  BPT.TRAP 0x1 ;  /* 0x000000040000795c */ /* 0x000fea0000300000 */
.L_x_35:
[----:B------:R-:W-:Y:S04]  /*1e70*/  BSSY.RECONVERGENT B0, `(.L_x_36) ;  /* 0x0000003000007945 */ /* 0x000fe80003800200 */
[----:B------:R-:W-:Y:S05]  /*1e80*/  @P2 BRA `(.L_x_37) ;  /* 0x0000000000042947 */ /* 0x000fea0003800000 */
[----:B------:R-:W-:Y:S05]  /*1e90*/  BPT.TRAP 0x1 ;  /* 0x000000040000795c */ /* 0x000fea0000300000 */
.L_x_37:
[----:B------:R-:W-:Y:S05]  /*1ea0*/  BSYNC.RECONVERGENT B0 ;  /* 0x0000000000007941 */ /* 0x000fea0003800200 */
.L_x_36:
[----:B------:R-:W-:Y:S02]  /*1eb0*/  UIADD3 UR5, UPT, UPT, UR4, 0x1, URZ ;  /* 0x0000000104057890 */ /* 0x000fe4000fffe0ff */
[----:B------:R-:W-:Y:S02]  /*1ec0*/  USHF.L.U32 UR7, UR4, 0xe, URZ ;  /* 0x0000000e04077899 */ /* 0x000fe400080006ff */
[----:B------:R-:W-:Y:S02]  /*1ed0*/  UISETP.NE.AND UP0, UPT, UR5, 0x4, UPT ;  /* 0x000000040500788c */ /* 0x000fe4000bf05270 */
[----:B------:R-:W-:Y:S02]  /*1ee0*/  ULOP3.LUT UR8, UR7, UR29, URZ, 0xfc, !UPT ;  /* 0x0000001d07087292 */ /* 0x000fe4000f8efcff */
[----:B------:R-:W-:Y:S02]  /*1ef0*/  USEL UR6, URZ, 0x1, UP0 ;  /* 0x00000001ff067887 */ /* 0x000fe40008000000 */
[----:B------:R-:W-:-:S02]  /*1f00*/  USEL UR22, UR5, URZ, UP0 ;  /* 0x000000ff05167287 */ /* 0x000fc40008000000 */
[----:B------:R-:W-:Y:S02]  /*1f10*/  UIADD3 UR4, UP1, UPT, UR40, 0x80, URZ ;  /* 0x0000008028047890 */ /* 0x000fe4000ff3e0ff */
[----:B------:R-:W-:Y:S01]  /*1f20*/  ULEA UR5, UR22, UR13, 0x3 ;  /* 0x0000000d16057291 */ /* 0x000fe2000f8e18ff */
[----:B------:R-:W-:Y:S01]  /*1f30*/  LOP3.LUT R12, R12, UR6, RZ, 0x3c, !PT ;  /* 0x000000060c0c7c12 */ /* 0x000fe2000f8e3cff */
[----:B------:R-:W-:Y:S02]  /*1f40*/  UIADD3 UR24, UPT, UPT, UR13, UR7, URZ ;  /* 0x000000070d187290 */ /* 0x000fe4000fffe0ff */
[----:B------:R-:W-:Y:S01]  /*1f50*/  USHF.L.U32 UR34, UR14, 0x7, URZ ;  /* 0x000000070e227899 */ /* 0x000fe200080006ff */
[----:B-1----:R-:W-:Y:S01]  /*1f60*/  SHF.L.U32 R0, R12, 0x1f, RZ ;  /* 0x0000001f0c007819 */ /* 0x002fe200000006ff */
[----:B------:R-:W-:Y:S02]  /*1f70*/  UIADD3 UR6, UP0, UPT, UR40, 0x180, URZ ;  /* 0x0000018028067890 */ /* 0x000fe4000ff1e0ff */
[----:B------:R-:W-:Y:S01]  /*1f80*/  ULEA UR8, UR8, UR13, 0x1 ;  /* 0x0000000d08087291 */ /* 0x000fe2000f8e08ff */
[----:B------:R3:W4:Y:S01]  /*1f90*/  SYNCS.PHASECHK.TRANS64.TRYWAIT P0, [UR5+0x20], R0 ;  /* 0x00002000ff0075a7 */ /* 0x0007220008001105 */
[----:B------:R-:W-:-:S02]  /*1fa0*/  UIADD3.X UR5, UPT, UPT, URZ, UR41, URZ, UP1, !UPT ;  /* 0x00000029ff057290 */ /* 0x000fc40008ffe4ff */
[----:B------:R-:W-:Y:S02]  /*1fb0*/  UIADD3 UR32, UPT, UPT, UR24, 0x4400, URZ ;  /* 0x0000440018207890 */ /* 0x000fe4000fffe0ff */
[----:B------:R-:W-:Y:S02]  /*1fc0*/  UIADD3 UR26, UPT, UPT, UR34, 0x40, URZ ;  /* 0x00000040221a7890 */ /* 0x000fe4000fffe0ff */
[----:B------:R-:W-:Y:S02]  /*1fd0*/  UIADD3 UR24, UPT, UPT, UR24, 0x6400, URZ ;  /* 0x0000640018187890 */ /* 0x000fe4000fffe0ff */
[----:B------:R-:W-:Y:S02]  /*1fe0*/  UIADD3.X UR7, UPT, UPT, URZ, UR41, URZ, UP0, !UPT ;  /* 0x00000029ff077290 */ /* 0x000fe400087fe4ff */
        /* <DEDUP_REMOVED lines=16> */
[----:B------:R-:W-:Y:S01]  /*20f0*/  UIADD3 UR14, UPT, UPT, UR14, 0x1, URZ ;  /* 0x000000010e0e7890 */ /* 0x000fe2000fffe0ff */
[----:B------:R1:W-:Y:S03]  /*2100*/  UTMALDG.3D [UR24], [UR4], desc[UR38] ;  /* 0x00002618040075b4 */ /* 0x0003e60008011000 */
[----:B------:R-:W-:Y:S01]  /*2110*/  UISETP.NE.AND UP0, UPT, UR14, UR15, UPT ;  /* 0x0000000f0e00728c */ /* 0x000fe2000bf05270 */
[----:B------:R3:W-:Y:S01]  /*2120*/  UTMALDG.3D.MULTICAST [UR16], [UR6], UR21, desc[UR38] ;  /* 0x00002610060073b4 */ /* 0x0007e20008011815 */
[----:B------:R3:W-:Y:S01]  /*2130*/  UTMALDG.3D.MULTICAST [UR8], [UR6], UR21, desc[UR38] ;  /* 0x00002608060073b4 */ /* 0x0007e20008011815 */
[----:B-1----:R-:W-:-:S06]  /*2140*/  UMOV UR4, UR22 ;  /* 0x0000001600047c82 */ /* 0x002fcc0008000000 */
[----:B---3--:R-:W-:Y:S05]  /*2150*/  BRA.U UP0, `(.L_x_38) ;  /* 0xfffffffd00187547 */ /* 0x008fea000b83ffff */
.L_x_32:
[C---:B------:R-:W-:Y:S01]  /*2160*/  LEA R3, R11.reuse, UR13, 0x3 ;  /* 0x0000000d0b037c11 */ /* 0x040fe2000f8e18ff */
[----:B------:R-:W-:Y:S01]  /*2170*/  NOP ;  /* 0x0000000000007918 */ /* 0x000fe20000000000 */
[----:B-1----:R-:W-:Y:S02]  /*2180*/  SHF.L.U32 R0, R10, 0x1f, RZ ;  /* 0x0000001f0a007819 */ /* 0x002fe400000006ff */
[----:B------:R-:W-:Y:S02]  /*2190*/  LEA R4, R11, UR13, 0x4 ;  /* 0x0000000d0b047c11 */ /* 0x000fe4000f8e20ff */
[----:B--2-4-:R-:W1:Y:S02]  /*21a0*/  SYNCS.PHASECHK.TRANS64.TRYWAIT P0, [R3+URZ+0x90], R0 ;  /* 0x00009000030075a7 */ /* 0x014e6400080011ff */
[----:B-1----:R-:W-:Y:S05]  /*21b0*/  @!P0 BRA `(.L_x_39) ;  /* 0x0000006800208947 */ /* 0x002fea0003800000 */
.L_x_141:
[----:B------:R-:W2:Y:S01]  /*21c0*/  LDS.128 R4, [R4+0x120] ;  /* 0x0001200004047984 */ /* 0x000ea20000000c00 */
[----:B------:R-:W-:Y:S01]  /*21d0*/  UISETP.GE.AND UP0, UPT, UR42, 0x1, UPT ;  /* 0x000000012a00788c */ /* 0x000fe2000bf06270 */
[----:B------:R-:W-:Y:S01]  /*21e0*/  @!PT LDS RZ, [RZ] ;  /* 0x00000000fffff984 */ /* 0x000fe20000000800 */
[----:B------:R-:W-:Y:S01]  /*21f0*/  @!PT LDS RZ, [RZ] ;  /* 0x00000000fffff984 */ /* 0x000fe20000000800 */
[----:B------:R-:W-:Y:S01]  /*2200*/  @!PT LDS RZ, [RZ] ;  /* 0x00000000fffff984 */ /* 0x000fe20000000800 */
[----:B------:R-:W-:Y:S01]  /*2210*/  @!PT LDS RZ, [RZ] ;  /* 0x00000000fffff984 */ /* 0x000fe20000000800 */
[----:B------:R3:W-:Y:S06]  /*2220*/  MEMBAR.ALL.CTA ;  /* 0x0000000000007992 */ /* 0x0007ec0000008000 */
[----:B---3--:R-:W3:Y:S01]  /*2230*/  FENCE.VIEW.ASYNC.S ;  /* 0x00000000000073c6 */ /* 0x008ee20000000000 */
[----:B--2---:R-:W-:-:S13]  /*2240*/  LOP3.LUT P0, RZ, R6, 0x1, RZ, 0xc0, !PT ;  /* 0x0000000106ff7812 */ /* 0x004fda000780c0ff */
[----:B---3--:R-:W-:Y:S01]  /*2250*/  VOTEU.ANY UP1, P0 ;  /* 0x0000000000ff7886 */ /* 0x008fe20000020100 */
[----:B------:R-:W-:-:S13]  /*2260*/  PLOP3.LUT P0, PT, PT, PT, UP1, 0x80, 0x8 ;  /* 0x000000000008781c */ /* 0x000fda0003f0f018 */
[----:B-1----:R-:W-:Y:S02]  /*2270*/  @P0 LOP3.LUT R0, R5, 0xffff, RZ, 0xc0, !PT ;  /* 0x0000ffff05000812 */ /* 0x002fe400078ec0ff */
[----:B------:R-:W-:Y:S02]  /*2280*/  @P0 MOV R2, R4 ;  /* 0x0000000400020202 */ /* 0x000fe40000000f00 */
[----:B------:R-:W-:Y:S01]  /*2290*/  @P0 R2UR UR5, R0 ;  /* 0x00000000000502ca */ /* 0x000fe200000e0000 */
[----:B------:R-:W-:Y:S01]  /*22a0*/  VIADD R0, R3, 0xa0 ;  /* 0x000000a003007836 */ /* 0x000fe20000000000 */
[----:B------:R-:W-:Y:S02]  /*22b0*/  @P0 SHF.R.U32.HI R4, RZ, 0x10, R5 ;  /* 0x00000010ff040819 */ /* 0x000fe40000011605 */
[----:B------:R-:W-:Y:S02]  /*22c0*/  @P0 R2UR UR6, R2 ;  /* 0x00000000020602ca */ /* 0x000fe400000e0000 */
[----:B------:R-:W-:-:S02]  /*22d0*/  PRMT R0, RZ, 0x654, R0 ;  /* 0x00000654ff007816 */ /* 0x000fc40000000000 */
[----:B------:R-:W-:Y:S02]  /*22e0*/  @P0 R2UR UR4, R4 ;  /* 0x00000000040402ca */ /* 0x000fe400000e0000 */
[----:B------:R1:W-:Y:S03]  /*22f0*/  SYNCS.ARRIVE.TRANS64.RED.A1T0 RZ, [R0+URZ], RZ ;  /* 0x000000ff00ff79a7 */ /* 0x0003e600081004ff */
[----:B------:R-:W-:-:S04]  /*2300*/  @UP1 UMOV UR31, UR5 ;  /* 0x00000005001f1c82 */ /* 0x000fc80008000000 */
[----:B------:R-:W-:-:S04]  /*2310*/  @UP1 UMOV UR37, UR6 ;  /* 0x0000000600251c82 */ /* 0x000fc80008000000 */
[----:B------:R-:W-:Y:S01]  /*2320*/  @UP1 UMOV UR36, UR4 ;  /* 0x0000000400241c82 */ /* 0x000fe20008000000 */
[----:B------:R-:W-:Y:S05]  /*2330*/  BRA.U !UP0, `(.L_x_40) ;  /* 0x0000000108d47547 */ /* 0x000fea000b800000 */
[----:B------:R-:W2:Y:S01]  /*2340*/  LDCU.128 UR16, c[0x0][0xb10] ;  /* 0x00016200ff1077ac */ /* 0x000ea20008000c00 */
[----:B------:R-:W3:Y:S01]  /*2350*/  LDCU UR12, c[0x0][0xb20] ;  /* 0x00016400ff0c77ac */ /* 0x000ee20008000800 */
[----:B------:R-:W4:Y:S01]  /*2360*/  LDCU UR24, c[0x0][0xb0c] ;  /* 0x00016180ff1877ac */ /* 0x000f220008000800 */
[----:B------:R-:W1:Y:S01]  /*2370*/  LDCU.64 UR8, c[0x0][0xb28] ;  /* 0x00016500ff0877ac */ /* 0x000e620008000a00 */
[----:B------:R-:W-:Y:S02]  /*2380*/  UISETP.NE.AND UP3, UPT, UR42, 0x1, UPT ;  /* 0x000000012a00788c */ /* 0x000fe4000bf65270 */
[----:B--2---:R-:W-:Y:S02]  /*2390*/  UIMAD.WIDE.U32 UR6, UR43, UR19, URZ ;  /* 0x000000132b0672a5 */ /* 0x004fe4000f8e00ff */
[----:B------:R-:W-:Y:S02]  /*23a0*/  UIMAD.WIDE.U32 UR4, UR44, UR16, URZ ;  /* 0x000000102c0472a5 */ /* 0x000fe4000f8e00ff */
[----:B------:R-:W-:-:S02]  /*23b0*/  UISETP.NE.AND UP0, UPT, UR18, 0x1, UPT ;  /* 0x000000011200788c */ /* 0x000fc4000bf05270 */
[----:B------:R-:W-:Y:S01]  /*23c0*/  UIMAD.WIDE.U32 UR20, UR31, UR19, URZ ;  /* 0x000000131f1472a5 */ /* 0x000fe2000f8e00ff */
[----:B------:R-:W-:Y:S02]  /*23d0*/  UMOV UR6, UR7 ;  /* 0x0000000700067c82 */ /* 0x000fe40008000000 */
[----:B------:R-:W-:Y:S01]  /*23e0*/  UMOV UR4, UR5 ;  /* 0x0000000500047c82 */ /* 0x000fe20008000000 */
[----:B---3--:R-:W-:Y:S02]  /*23f0*/  USHF.R.U32.HI UR6, URZ, UR12, UR6 ;  /* 0x0000000cff067299 */ /* 0x008fe40008011606 */
[----:B----4-:R-:W-:Y:S02]  /*2400*/  UISETP.NE.AND UP2, UPT, UR24, 0x1, UPT ;  /* 0x000000011800788c */ /* 0x010fe4000bf45270 */
[----:B------:R-:W-:Y:S02]  /*2410*/  USHF.R.U32.HI UR4, URZ, UR17, UR4 ;  /* 0x00000011ff047299 */ /* 0x000fe40008011604 */
[----:B------:R-:W-:-:S02]  /*2420*/  USEL UR5, UR43, UR6, !UP0 ;  /* 0x000000062b057287 */ /* 0x000fc4000c000000 */
[----:B------:R-:W-:Y:S02]  /*2430*/  USEL UR6, UR44, UR4, !UP2 ;  /* 0x000000042c067287 */ /* 0x000fe4000d000000 */
[----:B-1----:R-:W-:Y:S01]  /*2440*/  UIMAD.WIDE.U32 UR10, UR5, UR8, URZ ;  /* 0x00000008050a72a5 */ /* 0x002fe2000f8e00ff */
[----:B------:R-:W-:Y:S01]  /*2450*/  UMOV UR4, UR21 ;  /* 0x0000001500047c82 */ /* 0x000fe20008000000 */
[----:B------:R-:W-:Y:S02]  /*2460*/  UIMAD.WIDE.U32 UR14, UR37, UR16, URZ ;  /* 0x00000010250e72a5 */ /* 0x000fe4000f8e00ff */
[----:B------:R-:W-:-:S03]  /*2470*/  UIMAD.WIDE.U32 UR20, UR6, UR8, URZ ;  /* 0x00000008061472a5 */ /* 0x000fc6000f8e00ff */
[----:B------:R-:W-:Y:S01]  /*2480*/  UMOV UR10, UR11 ;  /* 0x0000000b000a7c82 */ /* 0x000fe20008000000 */
[----:B------:R-:W-:Y:S02]  /*2490*/  USHF.R.U32.HI UR4, URZ, UR12, UR4 ;  /* 0x0000000cff047299 */ /* 0x000fe40008011604 */
[----:B------:R-:W-:Y:S01]  /*24a0*/  @UP3 USHF.R.U32.HI UR5, URZ, UR9, UR10 ;  /* 0x00000009ff053299 */ /* 0x000fe2000801160a */
[----:B------:R-:W-:Y:S01]  /*24b0*/  UMOV UR14, UR15 ;  /* 0x0000000f000e7c82 */ /* 0x000fe20008000000 */
[----:B------:R-:W-:Y:S01]  /*24c0*/  UMOV UR20, UR21 ;  /* 0x0000001500147c82 */ /* 0x000fe20008000000 */
[----:B------:R-:W-:Y:S02]  /*24d0*/  USHF.R.U32.HI UR17, URZ, UR17, UR14 ;  /* 0x00000011ff117299 */ /* 0x000fe4000801160e */
[----:B------:R-:W-:Y:S02]  /*24e0*/  USEL UR4, UR31, UR4, !UP0 ;  /* 0x000000041f047287 */ /* 0x000fe4000c000000 */
[----:B------:R-:W-:-:S02]  /*24f0*/  @UP3 USHF.R.U32.HI UR6, URZ, UR9, UR20 ;  /* 0x00000009ff063299 */ /* 0x000fc40008011614 */
[----:B------:R-:W-:Y:S02]  /*2500*/  UIMAD UR7, UR42, UR5, URZ ;  /* 0x000000052a0772a4 */ /* 0x000fe4000f8e02ff */
[----:B------:R-:W-:Y:S02]  /*2510*/  USEL UR5, UR37, UR17, !UP2 ;  /* 0x0000001125057287 */ /* 0x000fe4000d000000 */
[----:B------:R-:W-:Y:S02]  /*2520*/  UIMAD UR10, UR42, UR6, URZ ;  /* 0x000000062a0a72a4 */ /* 0x000fe4000f8e02ff */
[----:B------:R-:W-:Y:S02]  /*2530*/  UISETP.GE.AND UP0, UPT, UR4, UR7, UPT ;  /* 0x000000070400728c */ /* 0x000fe4000bf06270 */
[----:B------:R-:W-:Y:S02]  /*2540*/  UIMAD.WIDE.U32 UR14, UR4, UR8, URZ ;  /* 0x00000008040e72a5 */ /* 0x000fe4000f8e00ff */
[----:B------:R-:W-:-:S02]  /*2550*/  UISETP.GE.OR UP0, UPT, UR5, UR10, UP0 ;  /* 0x0000000a0500728c */ /* 0x000fc40008706670 */
[----:B------:R-:W-:Y:S02]  /*2560*/  UIMAD.WIDE.U32 UR10, UR5, UR8, URZ ;  /* 0x00000008050a72a5 */ /* 0x000fe4000f8e00ff */
[----:B------:R-:W-:Y:S01]  /*2570*/  UIADD3 UR12, UPT, UPT, -UR4, URZ, URZ ;  /* 0x000000ff040c7290 */ /* 0x000fe2000fffe1ff */
[----:B------:R-:W-:Y:S01]  /*2580*/  UMOV UR8, UR15 ;  /* 0x0000000f00087c82 */ /* 0x000fe20008000000 */
[----:B------:R-:W-:Y:S02]  /*2590*/  UIADD3 UR10, UPT, UPT, -UR5, URZ, URZ ;  /* 0x000000ff050a7290 */ /* 0x000fe4000fffe1ff */
[----:B------:R-:W-:-:S03]  /*25a0*/  USHF.R.U32.HI UR8, URZ, UR9, UR8 ;  /* 0x00000009ff087299 */ /* 0x000fc60008011608 */
[----:B------:R-:W-:Y:S01]  /*25b0*/  @!UP0 UMOV UR7, UR11 ;  /* 0x0000000b00078c82 */ /* 0x000fe20008000000 */
[----:B------:R-:W-:Y:S02]  /*25c0*/  UIMAD UR12, UR18, UR12, UR31 ;  /* 0x0000000c120c72a4 */ /* 0x000fe4000f8e021f */
[----:B------:R-:W-:Y:S02]  /*25d0*/  USEL UR8, UR4, UR8, !UP3 ;  /* 0x0000000804087287 */ /* 0x000fe4000d800000 */
[----:B------:R-:W-:Y:S02]  /*25e0*/  @!UP0 USHF.R.U32.HI UR7, URZ, UR9, UR7 ;  /* 0x00000009ff078299 */ /* 0x000fe40008011607 */
[----:B------:R-:W-:Y:S02]  /*25f0*/  UIADD3 UR9, UPT, UPT, -UR8, URZ, URZ ;  /* 0x000000ff08097290 */ /* 0x000fe4000fffe1ff */
[----:B------:R-:W-:Y:S02]  /*2600*/  @!UP0 USEL UR7, UR5, UR7, !UP3 ;  /* 0x0000000705078287 */ /* 0x000fe4000d800000 */
[----:B------:R-:W-:-:S02]  /*2610*/  UIMAD UR9, UR42, UR9, UR4 ;  /* 0x000000092a0972a4 */ /* 0x000fc4000f8e0204 */
[----:B------:R-:W-:Y:S02]  /*2620*/  @!UP0 UIADD3 UR8, UPT, UPT, UR8, -UR7, URZ ;  /* 0x8000000708088290 */ /* 0x000fe4000fffe0ff */
[----:B------:R-:W-:Y:S02]  /*2630*/  @!UP0 UIMAD UR7, UR9, UR6, UR7 ;  /* 0x00000006090782a4 */ /* 0x000fe4000f8e0207 */
[----:B------:R-:W-:Y:S02]  /*2640*/  @!UP0 UIMAD UR4, UR42, UR8, UR5 ;  /* 0x000000082a0482a4 */ /* 0x000fe4000f8e0205 */
[----:B------:R-:W-:Y:S02]  /*2650*/  UIMAD UR6, UR24, UR10, UR37 ;  /* 0x0000000a180672a4 */ /* 0x000fe4000f8e0225 */
[----:B------:R-:W-:Y:S01]  /*2660*/  UIMAD UR31, UR4, UR18, UR12 ;  /* 0x00000012041f72a4 */ /* 0x000fe2000f8e020c */
[----:B------:R-:W-:Y:S02]  /*2670*/  @!UP0 UMOV UR5, UR7 ;  /* 0x0000000700058c82 */ /* 0x000fe40008000000 */
[----:B------:R-:W-:-:S12]  /*2680*/  UIMAD UR37, UR5, UR24, UR6 ;  /* 0x00000018052572a4 */ /* 0x000fd8000f8e0206 */
.L_x_40:
[----:B------:R-:W2:Y:S02]  /*2690*/  LDCU UR4, c[0x0][0xb30] ;  /* 0x00016600ff0477ac */ /* 0x000ea40008000800 */
[----:B--2---:R-:W-:-:S09]  /*26a0*/  UISETP.NE.AND UP0, UPT, UR4, 0x1, UPT ;  /* 0x000000010400788c */ /* 0x004fd2000bf05270 */
[----:B------:R-:W-:Y:S05]  /*26b0*/  BRA.U UP0, `(.L_x_41) ;  /* 0x0000000100447547 */ /* 0x000fea000b800000 */
[----:B------:R-:W2:Y:S01]  /*26c0*/  LDCU.128 UR8, c[0x0][0xb10] ;  /* 0x00016200ff0877ac */ /* 0x000ea20008000c00 */
[----:B------:R-:W3:Y:S01]  /*26d0*/  LDCU UR12, c[0x0][0xb0c] ;  /* 0x00016180ff0c77ac */ /* 0x000ee20008000800 */
[----:B------:R-:W4:Y:S01]  /*26e0*/  LDCU UR14, c[0x0][0xb20] ;  /* 0x00016400ff0e77ac */ /* 0x000f220008000800 */
[----:B--2---:R-:W-:Y:S02]  /*26f0*/  UIMAD.WIDE.U32 UR6, UR37, UR8, URZ ;  /* 0x00000008250672a5 */ /* 0x004fe4000f8e00ff */
[----:B------:R-:W-:Y:S02]  /*2700*/  UIMAD.WIDE.U32 UR4, UR31, UR11, URZ ;  /* 0x0000000b1f0472a5 */ /* 0x000fe4000f8e00ff */
[----:B---3--:R-:W-:Y:S02]  /*2710*/  UISETP.NE.AND UP2, UPT, UR12, 0x1, UPT ;  /* 0x000000010c00788c */ /* 0x008fe4000bf45270 */
[----:B------:R-:W-:Y:S01]  /*2720*/  UISETP.NE.AND UP0, UPT, UR10, 0x1, UPT ;  /* 0x000000010a00788c */ /* 0x000fe2000bf05270 */
[----:B------:R-:W-:-:S02]  /*2730*/  UMOV UR6, UR7 ;  /* 0x0000000700067c82 */ /* 0x000fc40008000000 */
[----:B------:R-:W-:Y:S01]  /*2740*/  UMOV UR4, UR5 ;  /* 0x0000000500047c82 */ /* 0x000fe20008000000 */
[----:B------:R-:W-:Y:S02]  /*2750*/  USHF.R.U32.HI UR9, URZ, UR9, UR6 ;  /* 0x00000009ff097299 */ /* 0x000fe40008011606 */
[----:B----4-:R-:W-:Y:S02]  /*2760*/  USHF.R.U32.HI UR4, URZ, UR14, UR4 ;  /* 0x0000000eff047299 */ /* 0x010fe40008011604 */
[----:B------:R-:W-:Y:S02]  /*2770*/  USEL UR5, UR37, UR9, !UP2 ;  /* 0x0000000925057287 */ /* 0x000fe4000d000000 */
[----:B------:R-:W-:-:S04]  /*2780*/  USEL UR4, UR31, UR4, !UP0 ;  /* 0x000000041f047287 */ /* 0x000fc8000c000000 */
[----:B------:R-:W-:Y:S02]  /*2790*/  UIADD3 UR6, UPT, UPT, UR5, -UR4, URZ ;  /* 0x8000000405067290 */ /* 0x000fe4000fffe0ff */
[----:B------:R-:W-:Y:S02]  /*27a0*/  UIADD3 UR4, UPT, UPT, -UR5, UR4, URZ ;  /* 0x0000000405047290 */ /* 0x000fe4000fffe1ff */
[----:B------:R-:W-:Y:S02]  /*27b0*/  UIMAD UR31, UR6, UR10, UR31 ;  /* 0x0000000a061f72a4 */ /* 0x000fe4000f8e021f */
[----:B------:R-:W-:-:S12]  /*27c0*/  UIMAD UR37, UR4, UR12, UR37 ;  /* 0x0000000c042572a4 */ /* 0x000fd8000f8e0225 */
.L_x_41:
[----:B------:R-:W-:Y:S01]  /*27d0*/  VIADD R11, R11, 0x1 ;  /* 0x000000010b0b7836 */ /* 0x000fe20000000000 */
[----:B------:R-:W-:Y:S01]  /*27e0*/  R2UR UR4, R47 ;  /* 0x000000002f0472ca */ /* 0x000fe200000e0000 */
[----:B------:R-:W-:Y:S01]  /*27f0*/  UIADD3 UR28, UPT, UPT, UR31, UR63, URZ ;  /* 0x0000003f1f1c7290 */ /* 0x000fe2000fffe0ff */
[----:B------:R-:W-:Y:S02]  /*2800*/  PLOP3.LUT P1, PT, PT, PT, PT, 0x80, 0x8 ;  /* 0x000000000008781c */ /* 0x000fe40003f2f070 */
[----:B------:R-:W-:-:S04]  /*2810*/  ISETP.NE.AND P0, PT, R11, 0x2, PT ;  /* 0x000000020b00780c */ /* 0x000fc80003f05270 */
[----:B-1----:R-:W-:Y:S02]  /*2820*/  SEL R0, RZ, 0x1, P0 ;  /* 0x00000001ff007807 */ /* 0x002fe40000000000 */
[----:B------:R-:W-:Y:S02]  /*2830*/  SEL R11, R11, RZ, P0 ;  /* 0x000000ff0b0b7207 */ /* 0x000fe40000000000 */
[----:B------:R-:W-:Y:S01]  /*2840*/  LOP3.LUT R10, R10, R0, RZ, 0x3c, !PT ;  /* 0x000000000a0a7212 */ /* 0x000fe200078e3cff */
[----:B------:R-:W-:Y:S01]  /*2850*/  UIADD3 UR24, UPT, UPT, UR37, UR4, URZ ;  /* 0x0000000425187290 */ /* 0x000fe2000fffe0ff */
[----:B------:R-:W-:Y:S11]  /*2860*/  BRA.U UP1, `(.L_x_42) ;  /* 0xffffffed01d87547 */ /* 0x000ff6000b83ffff */
[----:B------:R-:W-:Y:S01]  /*2870*/  UIADD3 UR13, UPT, UPT, UR13, 0x20, URZ ;  /* 0x000000200d0d7890 */ /* 0x000fe2000fffe0ff */
[----:B------:R-:W-:-:S03]  /*2880*/  SHF.L.U32 R2, R12, 0x1f, RZ ;  /* 0x0000001f0c027819 */ /* 0x000fc600000006ff */
[----:B------:R-:W-:-:S09]  /*2890*/  ULEA UR4, UR22, UR13, 0x3 ;  /* 0x0000000d16047291 */ /* 0x000fd2000f8e18ff */
[----:B------:R-:W1:Y:S02]  /*28a0*/  SYNCS.PHASECHK.TRANS64.TRYWAIT P0, [UR4], R2 ;  /* 0x00000002ff0075a7 */ /* 0x000e640008001104 */
[----:B-1----:R-:W-:Y:S05]  /*28b0*/  @!P0 BRA `(.L_x_43) ;  /* 0x0000006000748947 */ /* 0x002fea0003800000 */
.L_x_143:
[----:B------:R-:W-:-:S04]  /*28c0*/  UIADD3 UR4, UPT, UPT, UR22, 0x1, URZ ;  /* 0x0000000116047890 */ /* 0x000fc8000fffe0ff */
[----:B------:R-:W-:-:S04]  /*28d0*/  UISETP.NE.AND UP0, UPT, UR4, 0x4, UPT ;  /* 0x000000040400788c */ /* 0x000fc8000bf05270 */
[----:B------:R-:W-:Y:S02]  /*28e0*/  USEL UR6, URZ, 0x1, UP0 ;  /* 0x00000001ff067887 */ /* 0x000fe40008000000 */
[----:B------:R-:W-:-:S04]  /*28f0*/  USEL UR4, UR4, URZ, UP0 ;  /* 0x000000ff04047287 */ /* 0x000fc80008000000 */
[----:B------:R-:W-:Y:S01]  /*2900*/  ULEA UR5, UR4, UR13, 0x3 ;  /* 0x0000000d04057291 */ /* 0x000fe2000f8e18ff */
[----:B-1----:R-:W-:-:S04]  /*2910*/  LOP3.LUT R2, R12, UR6, RZ, 0x3c, !PT ;  /* 0x000000060c027c12 */ /* 0x002fc8000f8e3cff */
[----:B------:R-:W-:-:S04]  /*2920*/  SHF.L.U32 R3, R2, 0x1f, RZ ;  /* 0x0000001f02037819 */ /* 0x000fc800000006ff */
[----:B------:R-:W1:Y:S02]  /*2930*/  SYNCS.PHASECHK.TRANS64.TRYWAIT P0, [UR5], R3 ;  /* 0x00000003ff0075a7 */ /* 0x000e640008001105 */
[----:B-1----:R-:W-:Y:S05]  /*2940*/  @!P0 BRA `(.L_x_44) ;  /* 0x0000006000688947 */ /* 0x002fea0003800000 */
.L_x_145:
[----:B------:R-:W-:-:S04]  /*2950*/  UIADD3 UR4, UPT, UPT, UR4, 0x1, URZ ;  /* 0x0000000104047890 */ /* 0x000fc8000fffe0ff */
[----:B------:R-:W-:-:S04]  /*2960*/  UISETP.NE.AND UP0, UPT, UR4, 0x4, UPT ;  /* 0x000000040400788c */ /* 0x000fc8000bf05270 */
[----:B------:R-:W-:Y:S02]  /*2970*/  USEL UR6, URZ, 0x1, UP0 ;  /* 0x00000001ff067887 */ /* 0x000fe40008000000 */
[----:B------:R-:W-:-:S04]  /*2980*/  USEL UR4, UR4, URZ, UP0 ;  /* 0x000000ff04047287 */ /* 0x000fc80008000000 */
[----:B------:R-:W-:Y:S01]  /*2990*/  ULEA UR5, UR4, UR13, 0x3 ;  /* 0x0000000d04057291 */ /* 0x000fe2000f8e18ff */
[----:B------:R-:W-:-:S04]  /*29a0*/  LOP3.LUT R2, R2, UR6, RZ, 0x3c, !PT ;  /* 0x0000000602027c12 */ /* 0x000fc8000f8e3cff */
[----:B-1----:R-:W-:-:S04]  /*29b0*/  SHF.L.U32 R3, R2, 0x1f, RZ ;  /* 0x0000001f02037819 */ /* 0x002fc800000006ff */
[----:B------:R-:W1:Y:S02]  /*29c0*/  SYNCS.PHASECHK.TRANS64.TRYWAIT P0, [UR5], R3 ;  /* 0x00000003ff0075a7 */ /* 0x000e640008001105 */
[----:B-1----:R-:W-:Y:S05]  /*29d0*/  @!P0 BRA `(.L_x_45) ;  /* 0x00000060005c8947 */ /* 0x002fea0003800000 */
.L_x_147:
[----:B------:R-:W-:-:S04]  /*29e0*/  UIADD3 UR4, UPT, UPT, UR4, 0x1, URZ ;  /* 0x0000000104047890 */ /* 0x000fc8000fffe0ff */
[----:B------:R-:W-:-:S04]  /*29f0*/  UISETP.NE.AND UP0, UPT, UR4, 0x4, UPT ;  /* 0x000000040400788c */ /* 0x000fc8000bf05270 */
[----:B------:R-:W-:Y:S02]  /*2a00*/  USEL UR5, URZ, 0x1, UP0 ;  /* 0x00000001ff057887 */ /* 0x000fe40008000000 */
[----:B------:R-:W-:-:S04]  /*2a10*/  USEL UR4, UR4, URZ, UP0 ;  /* 0x000000ff04047287 */ /* 0x000fc80008000000 */
[----:B------:R-:W-:Y:S01]  /*2a20*/  ULEA UR4, UR4, UR13, 0x3 ;  /* 0x0000000d04047291 */ /* 0x000fe2000f8e18ff */
[----:B------:R-:W-:-:S04]  /*2a30*/  LOP3.LUT R2, R2, UR5, RZ, 0x3c, !PT ;  /* 0x0000000502027c12 */ /* 0x000fc8000f8e3cff */
[----:B------:R-:W-:Y:S01]  /*2a40*/  SHF.L.U32 R2, R2, 0x1f, RZ ;  /* 0x0000001f02027819 */ /* 0x000fe200000006ff */
[----:B-1----:R-:W-:-:S07]  /*2a50*/  IMAD.U32 R0, RZ, RZ, UR4 ;  /* 0x00000004ff007e24 */ /* 0x002fce000f8e00ff */
.L_x_46:
[----:B-1----:R1:W2:Y:S02]  /*2a60*/  SYNCS.PHASECHK.TRANS64.TRYWAIT P0, [R0+URZ], R2 ;  /* 0x00000002000075a7 */ /* 0x0022a400080011ff */
[----:B--2---:R-:W-:Y:S05]  /*2a70*/  @!P0 NANOSLEEP.SYNCS 0x989680 ;  /* 0x009896800000895d */ /* 0x004fea0003900000 */
[----:B------:R-:W2:Y:S02]  /*2a80*/  @!P0 SYNCS.PHASECHK.TRANS64 P0, [R0+URZ], R2 ;  /* 0x00000002000085a7 */ /* 0x000ea400080010ff */
[----:B--2---:R-:W-:Y:S05]  /*2a90*/  @P0 EXIT ;  /* 0x000000000000094d */ /* 0x004fea0003800000 */
[----:B------:R-:W-:Y:S05]  /*2aa0*/  BRA `(.L_x_46) ;  /* 0xfffffffc00ec7947 */ /* 0x000fea000383ffff */
.L_x_22:
[----:B------:R-:W-:-:S04]  /*2ab0*/  UISETP.NE.AND UP0, UPT, UR47, URZ, UPT ;  /* 0x000000ff2f00728c */ /* 0x000fc8000bf05270 */
[----:B------:R-:W-:-:S09]  /*2ac0*/  UISETP.NE.OR UP0, UPT, UR18, 0x1, UP0 ;  /* 0x000000011200788c */ /* 0x000fd20008705670 */
[----:B------:R-:W-:Y:S05]  /*2ad0*/  BRA.U UP0, `(.L_x_47) ;  /* 0x0000000500487547 */ /* 0x000fea000b800000 */
[----:B------:R-:W-:Y:S01]  /*2ae0*/  ISETP.GE.U32.AND P2, PT, R0, 0x2, PT ;  /* 0x000000020000780c */ /* 0x000fe20003f46070 */
[----:B------:R-:W-:Y:S01]  /*2af0*/  IMAD.MOV.U32 R12, RZ, RZ, 0x1 ;  /* 0x00000001ff0c7424 */ /* 0x000fe200078e00ff */
[----:B------:R-:W-:Y:S02]  /*2b00*/  CS2R R10, SRZ ;  /* 0x00000000000a7805 */ /* 0x000fe4000001ff00 */
[----:B------:R-:W-:Y:S01]  /*2b10*/  CS2R R8, SRZ ;  /* 0x0000000000087805 */ /* 0x000fe2000001ff00 */
[----:B------:R-:W-:Y:S01]  /*2b20*/  UMOV UR6, 0x400 ;  /* 0x0000040000067882 */ /* 0x000fe20000000000 */
[----:B------:R-:W-:Y:S01]  /*2b30*/  UMOV UR5, URZ ;  /* 0x000000ff00057c82 */ /* 0x000fe20008000000 */
[----:B------:R-:W-:-:S12]  /*2b40*/  ULEA UR6, UR47, UR6, 0x18 ;  /* 0x000000062f067291 */ /* 0x000fd8000f8ec0ff */
.L_x_51:
[----:B------:R-:W-:Y:S02]  /*2b50*/  LEA R2, R8, UR6, 0x3 ;  /* 0x0000000608027c11 */ /* 0x000fe4000f8e18ff */
[----:B------:R-:W-:-:S03]  /*2b60*/  SHF.L.U32 R4, R9, 0x1f, RZ ;  /* 0x0000001f09047819 */ /* 0x000fc600000006ff */
[----:B------:R-:W-:Y:S01]  /*2b70*/  VIADD R5, R2, 0x100 ;  /* 0x0000010002057836 */ /* 0x000fe20000000000 */
[----:B------:R-:W2:Y:S02]  /*2b80*/  SYNCS.PHASECHK.TRANS64.TRYWAIT P0, [R2+URZ+0xf0], R4 ;  /* 0x0000f004020075a7 */ /* 0x000ea400080011ff */
[----:B--2---:R-:W-:Y:S05]  /*2b90*/  @!P0 BRA `(.L_x_48) ;  /* 0x0000006000048947 */ /* 0x004fea0003800000 */
.L_x_148:
[----:B------:R-:W-:Y:S01]  /*2ba0*/  ULEA UR4, UR5, UR6, 0x3 ;  /* 0x0000000605047291 */ /* 0x000fe2000f8e18ff */
[----:B--2---:R-:W-:Y:S01]  /*2bb0*/  PRMT R2, RZ, 0x654, R5 ;  /* 0x00000654ff027816 */ /* 0x004fe20000000005 */
[----:B------:R-:W-:Y:S01]  /*2bc0*/  @!P2 IMAD.MOV.U32 R4, RZ, RZ, 0x10 ;  /* 0x00000010ff04a424 */ /* 0x000fe200078e00ff */
[----:B------:R-:W-:Y:S01]  /*2bd0*/  SHF.L.U32 R5, R12, 0x1f, RZ ;  /* 0x0000001f0c057819 */ /* 0x000fe200000006ff */
[----:B------:R-:W-:Y:S01]  /*2be0*/  UIADD3 UR7, UPT, UPT, UR4, 0x90, URZ ;  /* 0x0000009004077890 */ /* 0x000fe2000fffe0ff */
[----:B------:R2:W-:Y:S05]  /*2bf0*/  SYNCS.ARRIVE.TRANS64.RED.A1T0 RZ, [R2+URZ], RZ ;  /* 0x000000ff02ff79a7 */ /* 0x0005ea00081004ff */
[----:B------:R-:W-:Y:S01]  /*2c00*/  IMAD.U32 R6, RZ, RZ, UR7 ;  /* 0x00000007ff067e24 */ /* 0x000fe2000f8e00ff */
[----:B------:R-:W3:Y:S04]  /*2c10*/  SYNCS.PHASECHK.TRANS64.TRYWAIT P0, [UR4+0xa0], R5 ;  /* 0x0000a005ff0075a7 */ /* 0x000ee80008001104 */
[----:B------:R-:W-:Y:S01]  /*2c20*/  PRMT R6, R0, 0x654, R6 ;  /* 0x0000065400067816 */ /* 0x000fe20000000006 */
[----:B--23--:R-:W-:Y:S06]  /*2c30*/  @!P0 BRA `(.L_x_49) ;  /* 0x0000005c00f08947 */ /* 0x00cfec0003800000 */
.L_x_150:
[----:B------:R-:W-:Y:S01]  /*2c40*/  ULEA UR8, UR5, UR6, 0x4 ;  /* 0x0000000605087291 */ /* 0x000fe2000f8e20ff */
[----:B------:R-:W-:Y:S01]  /*2c50*/  SEL R3, R6, R3, !P2 ;  /* 0x0000000306037207 */ /* 0x000fe20005000000 */
[----:B------:R-:W-:Y:S01]  /*2c60*/  UIADD3 UR9, UPT, UPT, UR4, 0x90, URZ ;  /* 0x0000009004097890 */ /* 0x000fe2000fffe0ff */
[----:B--2---:R-:W-:Y:S01]  /*2c70*/  LEA R2, R11, UR6, 0x3 ;  /* 0x000000060b027c11 */ /* 0x004fe2000f8e18ff */
[----:B------:R-:W-:Y:S01]  /*2c80*/  UIADD3 UR8, UPT, UPT, UR8, 0x120, URZ ;  /* 0x0000012008087890 */ /* 0x000fe2000fffe0ff */
[----:B------:R2:W-:Y:S01]  /*2c90*/  @!P2 SYNCS.ARRIVE.TRANS64.RED RZ, [R3+URZ], R4 ;  /* 0x0000000403ffa9a7 */ /* 0x0005e200080004ff */
[----:B------:R-:W-:Y:S01]  /*2ca0*/  UIADD3 UR4, UPT, UPT, UR5, 0x1, URZ ;  /* 0x0000000105047890 */ /* 0x000fe2000fffe0ff */
[----:B------:R-:W-:-:S03]  /*2cb0*/  VIADD R8, R8, 0x1 ;  /* 0x0000000108087836 */ /* 0x000fc60000000000 */
[----:B------:R-:W-:Y:S02]  /*2cc0*/  UISETP.NE.AND UP0, UPT, UR4, 0x2, UPT ;  /* 0x000000020400788c */ /* 0x000fe4000bf05270 */
[----:B------:R-:W-:Y:S01]  /*2cd0*/  ISETP.NE.AND P0, PT, R8, 0x2, PT ;  /* 0x000000020800780c */ /* 0x000fe20003f05270 */
[----:B------:R-:W-:Y:S06]  /*2ce0*/  UGETNEXTWORKID.BROADCAST [UR8], [UR9] ;  /* 0x00000000080073ca */ /* 0x000fec0008000100 */
[----:B------:R-:W-:Y:S02]  /*2cf0*/  USEL UR7, URZ, 0x1, UP0 ;  /* 0x00000001ff077887 */ /* 0x000fe40008000000 */
[----:B------:R-:W-:-:S04]  /*2d00*/  USEL UR5, UR4, URZ, UP0 ;  /* 0x000000ff04057287 */ /* 0x000fc80008000000 */
[----:B------:R-:W-:Y:S02]  /*2d10*/  LOP3.LUT R12, R12, UR7, RZ, 0x3c, !PT ;  /* 0x000000070c0c7c12 */ /* 0x000fe4000f8e3cff */
[----:B--2---:R-:W-:-:S04]  /*2d20*/  SHF.L.U32 R4, R10, 0x1f, RZ ;  /* 0x0000001f0a047819 */ /* 0x004fc800000006ff */
[----:B------:R-:W2:Y:S02]  /*2d30*/  SYNCS.PHASECHK.TRANS64.TRYWAIT P1, [R2+URZ+0x90], R4 ;  /* 0x00009004020075a7 */ /* 0x000ea400080211ff */
[----:B--2---:R-:W-:Y:S05]  /*2d40*/  @!P1 BRA `(.L_x_50) ;  /* 0x0000005c00c49947 */ /* 0x004fea0003800000 */
.L_x_151:
[C---:B--2---:R-:W-:Y:S01]  /*2d50*/  LEA R4, R11.reuse, UR6, 0x4 ;  /* 0x000000060b047c11 */ /* 0x044fe2000f8e20ff */
[----:B------:R-:W-:Y:S01]  /*2d60*/  VIADD R2, R2, 0xa0 ;  /* 0x000000a002027836 */ /* 0x000fe20000000000 */
[----:B------:R-:W-:Y:S01]  /*2d70*/  SEL R8, R8, RZ, P0 ;  /* 0x000000ff08087207 */ /* 0x000fe20000000000 */
[----:B------:R-:W-:-:S03]  /*2d80*/  VIADD R11, R11, 0x1 ;  /* 0x000000010b0b7836 */ /* 0x000fc60000000000 */
[----:B------:R-:W2:Y:S01]  /*2d90*/  LDS.128 R4, [R4+0x120] ;  /* 0x0001200004047984 */ /* 0x000ea20000000c00 */
[----:B------:R-:W-:Y:S02]  /*2da0*/  PRMT R2, RZ, 0x654, R2 ;  /* 0x00000654ff027816 */ /* 0x000fe40000000002 */
[C---:B------:R-:W-:Y:S01]  /*2db0*/  ISETP.NE.AND P1, PT, R11.reuse, 0x2, PT ;  /* 0x000000020b00780c */ /* 0x040fe20003f25270 */
[----:B------:R-:W-:Y:S01]  /*2dc0*/  @!PT LDS RZ, [RZ] ;  /* 0x00000000fffff984 */ /* 0x000fe20000000800 */
[----:B------:R-:W-:Y:S01]  /*2dd0*/  @!PT LDS RZ, [RZ] ;  /* 0x00000000fffff984 */ /* 0x000fe20000000800 */
[----:B------:R-:W-:Y:S01]  /*2de0*/  @!PT LDS RZ, [RZ] ;  /* 0x00000000fffff984 */ /* 0x000fe20000000800 */
[----:B------:R-:W-:Y:S01]  /*2df0*/  @!PT LDS RZ, [RZ] ;  /* 0x00000000fffff984 */ /* 0x000fe20000000800 */
[----:B------:R3:W-:Y:S06]  /*2e00*/  MEMBAR.ALL.CTA ;  /* 0x0000000000007992 */ /* 0x0007ec0000008000 */
[----:B---3--:R-:W3:Y:S01]  /*2e10*/  FENCE.VIEW.ASYNC.S ;  /* 0x00000000000073c6 */ /* 0x008ee20000000000 */
[----:B------:R-:W-:Y:S01]  /*2e20*/  SEL R11, R11, RZ, P1 ;  /* 0x000000ff0b0b7207 */ /* 0x000fe20000800000 */
[----:B---3--:R3:W-:Y:S01]  /*2e30*/  SYNCS.ARRIVE.TRANS64.RED.A1T0 RZ, [R2+URZ], RZ ;  /* 0x000000ff02ff79a7 */ /* 0x0087e200081004ff */
[----:B--2---:R-:W-:-:S02]  /*2e40*/  LOP3.LUT P3, RZ, R6, 0x1, RZ, 0xc0, !PT ;  /* 0x0000000106ff7812 */ /* 0x004fc4000786c0ff */
[----:B------:R-:W-:-:S04]  /*2e50*/  SEL R4, RZ, 0x1, P1 ;  /* 0x00000001ff047807 */ /* 0x000fc80000800000 */
[----:B------:R-:W-:Y:S02]  /*2e60*/  LOP3.LUT R10, R10, R4, RZ, 0x3c, !PT ;  /* 0x000000040a0a7212 */ /* 0x000fe400078e3cff */
[----:B---3--:R-:W-:-:S04]  /*2e70*/  SEL R2, RZ, 0x1, P0 ;  /* 0x00000001ff027807 */ /* 0x008fc80000000000 */
[----:B------:R-:W-:Y:S01]  /*2e80*/  LOP3.LUT R9, R9, R2, RZ, 0x3c, !PT ;  /* 0x0000000209097212 */ /* 0x000fe200078e3cff */
[----:B------:R-:W-:Y:S06]  /*2e90*/  @P3 BRA `(.L_x_51) ;  /* 0xfffffffc002c3947 */ /* 0x000fec000383ffff */
[----:B------:R-:W-:Y:S01]  /*2ea0*/  ULEA UR4, UR5, UR6, 0x3 ;  /* 0x0000000605047291 */ /* 0x000fe2000f8e18ff */
[----:B------:R-:W-:-:S08]  /*2eb0*/  SHF.L.U32 R2, R12, 0x1f, RZ ;  /* 0x0000001f0c027819 */ /* 0x000fd000000006ff */
[----:B------:R-:W2:Y:S02]  /*2ec0*/  SYNCS.PHASECHK.TRANS64 P0, [UR4+0xa0], R2 ;  /* 0x0000a002ff0075a7 */ /* 0x000ea40008001004 */
[----:B--2---:R-:W-:Y:S05]  /*2ed0*/  @P0 BRA `(.L_x_52) ;  /* 0x0000000000080947 */ /* 0x004fea0003800000 */
[----:B------:R-:W2:Y:S02]  /*2ee0*/  SYNCS.PHASECHK.TRANS64.TRYWAIT P0, [UR4+0xa0], R2 ;  /* 0x0000a002ff0075a7 */ /* 0x000ea40008001104 */
[----:B--2---:R-:W-:Y:S05]  /*2ef0*/  @!P0 BRA `(.L_x_53) ;  /* 0x0000005c006c8947 */ /* 0x004fea0003800000 */
.L_x_52:
[----:B------:R-:W-:-:S04]  /*2f00*/  UIADD3 UR7, UPT, UPT, UR5, 0x1, URZ ;  /* 0x0000000105077890 */ /* 0x000fc8000fffe0ff */
[----:B------:R-:W-:-:S04]  /*2f10*/  UISETP.NE.AND UP0, UPT, UR7, 0x2, UPT ;  /* 0x000000020700788c */ /* 0x000fc8000bf05270 */
[----:B------:R-:W-:Y:S02]  /*2f20*/  USEL UR8, URZ, 0x1, UP0 ;  /* 0x00000001ff087887 */ /* 0x000fe40008000000 */
[----:B------:R-:W-:-:S04]  /*2f30*/  USEL UR7, UR7, URZ, UP0 ;  /* 0x000000ff07077287 */ /* 0x000fc80008000000 */
[----:B------:R-:W-:Y:S01]  /*2f40*/  ULEA UR7, UR7, UR6, 0x3 ;  /* 0x0000000607077291 */ /* 0x000fe2000f8e18ff */
[----:B--2---:R-:W-:-:S04]  /*2f50*/  LOP3.LUT R2, R12, UR8, RZ, 0x3c, !PT ;  /* 0x000000080c027c12 */ /* 0x004fc8000f8e3cff */
[----:B------:R-:W-:-:S04]  /*2f60*/  SHF.L.U32 R0, R2, 0x1f, RZ ;  /* 0x0000001f02007819 */ /* 0x000fc800000006ff */
[----:B------:R-:W2:Y:S02]  /*2f70*/  SYNCS.PHASECHK.TRANS64 P0, [UR7+0xa0], R0 ;  /* 0x0000a000ff0075a7 */ /* 0x000ea40008001007 */
[----:B-12---:R-:W-:Y:S05]  /*2f80*/  @P0 EXIT ;  /* 0x000000000000094d */ /* 0x006fea0003800000 */
[----:B------:R-:W-:Y:S02]  /*2f90*/  SHF.L.U32 R2, R2, 0x1f, RZ ;  /* 0x0000001f02027819 */ /* 0x000fe400000006ff */
[----:B------:R-:W-:-:S07]  /*2fa0*/  MOV R0, UR7 ;  /* 0x0000000700007c02 */ /* 0x000fce0008000f00 */
.L_x_54:
[----:B-1----:R1:W2:Y:S02]  /*2fb0*/  SYNCS.PHASECHK.TRANS64.TRYWAIT P0, [R0+URZ+0xa0], R2 ;  /* 0x0000a002000075a7 */ /* 0x0022a400080011ff */
[----:B--2---:R-:W-:Y:S05]  /*2fc0*/  @!P0 NANOSLEEP.SYNCS 0x989680 ;  /* 0x009896800000895d */ /* 0x004fea0003900000 */
[----:B------:R-:W2:Y:S02]  /*2fd0*/  @!P0 SYNCS.PHASECHK.TRANS64 P0, [R0+URZ+0xa0], R2 ;  /* 0x0000a002000085a7 */ /* 0x000ea400080010ff */
[----:B--2---:R-:W-:Y:S05]  /*2fe0*/  @P0 EXIT ;  /* 0x000000000000094d */ /* 0x004fea0003800000 */
[----:B------:R-:W-:Y:S05]  /*2ff0*/  BRA `(.L_x_54) ;  /* 0xfffffffc00ec7947 */ /* 0x000fea000383ffff */
.L_x_47:
[----:B------:R-:W-:Y:S05]  /*3000*/  BRA.U UP4, `(.L_x_55) ;  /* 0x0000001104447547 */ /* 0x000fea000b800000 */
[----:B------:R-:W-:Y:S01]  /*3010*/  UMOV UR4, 0x40 ;  /* 0x0000004000047882 */ /* 0x000fe20000000000 */
[----:B------:R-:W-:Y:S01]  /*3020*/  NOP ;  /* 0x0000000000007918 */ /* 0x000fe20000000000 */
[----:B------:R-:W-:Y:S01]  /*3030*/  ULEA UR5, UR47, UR4, 0x18 ;  /* 0x000000042f057291 */ /* 0x000fe2000f8ec0ff */
[----:B------:R-:W-:Y:S02]  /*3040*/  UMOV UR6, 0x400 ;  /* 0x0000040000067882 */ /* 0x000fe40000000000 */
[----:B------:R-:W-:-:S06]  /*3050*/  ULEA UR6, UR47, UR6, 0x18 ;  /* 0x000000062f067291 */ /* 0x000fcc000f8ec0ff */
[----:B------:R-:W2:Y:S02]  /*3060*/  LDS.U8 R0, [UR5+0x1c] ;  /* 0x00001c05ff007984 */ /* 0x000ea40008000000 */
[----:B--2---:R-:W-:-:S13]  /*3070*/  ISETP.NE.AND P0, PT, R0, RZ, PT ;  /* 0x000000ff0000720c */ /* 0x004fda0003f05270 */
[----:B------:R-:W-:Y:S05]  /*3080*/  @P0 BRA `(.L_x_56) ;  /* 0x0000000000580947 */ /* 0x000fea0003800000 */
[----:B------:R-:W-:-:S13]  /*3090*/  ELECT P0, URZ, PT ;  /* 0x0000000000ff782f */ /* 0x000fda0003800000 */
[----:B------:R-:W-:Y:S05]  /*30a0*/  @!P0 BRA `(.L_x_57) ;  /* 0x0000000000608947 */ /* 0x000fea0003800000 */
[----:B------:R-:W-:Y:S01]  /*30b0*/  UMOV UR4, 0x10 ;  /* 0x0000001000047882 */ /* 0x000fe20000000000 */
[----:B------:R-:W-:Y:S01]  /*30c0*/  HFMA2 R0, -RZ, RZ, 0, 5.9604644775390625e-08 ;  /* 0x00000001ff007431 */ /* 0x000fe200000001ff */
[----:B------:R-:W-:-:S03]  /*30d0*/  MOV R3, 0xffff ;  /* 0x0000ffff00037802 */ /* 0x000fc60000000f00 */
[----:B------:R-:W-:Y:S04]  /*30e0*/  DEPBAR.LE SB2, 0x36 ;  /* 0x0000ad800000791a */ /* 0x000fe80000000000 */
[----:B------:R-:W2:Y:S02]  /*30f0*/  UTCATOMSWS.FIND_AND_SET.ALIGN UP0, UR4, UR4 ;  /* 0x00000004000475e3 */ /* 0x000ea40008000800 */
[----:B--2---:R-:W-:Y:S01]  /*3100*/  MOV R4, UR4 ;  /* 0x0000000400047c02 */ /* 0x004fe20008000f00 */
[----:B------:R-:W-:Y:S06]  /*3110*/  BRA.U UP0, `(.L_x_58) ;  /* 0x0000000100187547 */ /* 0x000fec000b800000 */
.L_x_59:
[----:B------:R-:W-:Y:S05]  /*3120*/  NANOSLEEP 0x64 ;  /* 0x000000640000795d */ /* 0x000fea0003800000 */
[----:B------:R-:W-:-:S05]  /*3130*/  UMOV UR4, 0x10 ;  /* 0x0000001000047882 */ /* 0x000fca0000000000 */
[----:B------:R-:W-:Y:S04]  /*3140*/  DEPBAR.LE SB2, 0x36 ;  /* 0x0000ad800000791a */ /* 0x000fe80000000000 */
[----:B------:R-:W2:Y:S02]  /*3150*/  UTCATOMSWS.FIND_AND_SET.ALIGN UP0, UR4, UR4 ;  /* 0x00000004000475e3 */ /* 0x000ea40008000800 */
[----:B--2---:R-:W-:Y:S01]  /*3160*/  MOV R4, UR4 ;  /* 0x0000000400047c02 */ /* 0x004fe20008000f00 */
[----:B------:R-:W-:Y:S05]  /*3170*/  BRA.U !UP0, `(.L_x_59) ;  /* 0xfffffffd08e87547 */ /* 0x000fea000b83ffff */
.L_x_58:
[-C--:B------:R-:W-:Y:S02]  /*3180*/  SHF.L.U32 R3, R3, R4.reuse, RZ ;  /* 0x0000000403037219 */ /* 0x080fe400000006ff */
[----:B------:R-:W-:Y:S01]  /*3190*/  SHF.L.U32 R0, R0, R4, RZ ;  /* 0x0000000400007219 */ /* 0x000fe200000006ff */
[----:B------:R-:W-:Y:S02]  /*31a0*/  IMAD.SHL.U32 R4, R4, 0x20, RZ ;  /* 0x0000002004047824 */ /* 0x000fe400078e00ff */
[----:B------:R2:W-:Y:S04]  /*31b0*/  ATOMS.OR RZ, [UR5+0x14], R3 ;  /* 0x00001403ffff798c */ /* 0x0005e8000b000005 */
[----:B------:R2:W-:Y:S04]  /*31c0*/  ATOMS.OR RZ, [UR5+0x18], R0 ;  /* 0x00001800ffff798c */ /* 0x0005e8000b000005 */
[----:B------:R2:W-:Y:S01]  /*31d0*/  STS [UR6+0x140], R4 ;  /* 0x00014004ff007988 */ /* 0x0005e20008000806 */
[----:B------:R-:W-:Y:S05]  /*31e0*/  BRA `(.L_x_57) ;  /* 0x0000000000107947 */ /* 0x000fea0003800000 */
.L_x_56:
[----:B------:R-:W-:Y:S02]  /*31f0*/  MOV R0, 0xffffffff ;  /* 0xffffffff00007802 */ /* 0x000fe40000000f00 */
[----:B------:R-:W-:-:S03]  /*3200*/  MOV R4, 0x3230 ;  /* 0x0000323000047802 */ /* 0x000fc60000000f00 */
[----:B------:R2:W-:Y:S04]  /*3210*/  STS [UR6+0x140], R0 ;  /* 0x00014000ff007988 */ /* 0x0005e80008000806 */
[----:B-12--5:R-:W-:Y:S05]  /*3220*/  CALL.REL.NOINC `($__internal_1_$__cuda_sm10x_tcgen05_guardrail_trap_phase_invalid_during_alloc) ;  /* 0x0000006000b87944 */ /* 0x026fea0003c00000 */
.L_x_57:
[----:B------:R-:W-:Y:S05]  /*3230*/  WARPSYNC.ALL ;  /* 0x0000000000007948 */ /* 0x000fea0003800000 */
[----:B------:R-:W3:Y:S01]  /*3240*/  S2UR UR4, SR_CgaCtaId ;  /* 0x00000000000479c3 */ /* 0x000ee20000008800 */
[----:B------:R-:W-:Y:S01]  /*3250*/  UMOV UR41, 0x400 ;  /* 0x0000040000297882 */ /* 0x000fe20000000000 */
[----:B------:R-:W-:-:S06]  /*3260*/  NOP ;  /* 0x0000000000007918 */ /* 0x000fcc0000000000 */
[----:B------:R-:W-:Y:S06]  /*3270*/  BAR.ARV 0x6, 0xa0 ;  /* 0x0182800000007b1d */ /* 0x000fec0000002000 */
[----:B------:R-:W4:Y:S01]  /*3280*/  LDCU UR6, c[0x0][0x38c] ;  /* 0x00007180ff0677ac */ /* 0x000f220008000800 */
[----:B------:R-:W-:Y:S01]  /*3290*/  LOP3.LUT R2, R2, 0xffff, RZ, 0xc0, !PT ;  /* 0x0000ffff02027812 */ /* 0x000fe200078ec0ff */
[----:B------:R-:W-:Y:S01]  /*32a0*/  IMAD.MOV.U32 R11, RZ, RZ, 0x1 ;  /* 0x00000001ff0b7424 */ /* 0x000fe200078e00ff */
[----:B------:R-:W-:Y:S01]  /*32b0*/  CS2R R8, SRZ ;  /* 0x0000000000087805 */ /* 0x000fe2000001ff00 */
[----:B------:R-:W1:Y:S01]  /*32c0*/  LDCU UR7, c[0x0][0x38c] ;  /* 0x00007180ff0777ac */ /* 0x000e620008000800 */
[----:B------:R-:W-:Y:S01]  /*32d0*/  R2UR UR42, R2 ;  /* 0x00000000022a72ca */ /* 0x000fe200000e0000 */
[----:B------:R-:W-:Y:S01]  /*32e0*/  IMAD.MOV.U32 R10, RZ, RZ, RZ ;  /* 0x000000ffff0a7224 */ /* 0x000fe200078e00ff */
[----:B------:R-:W-:Y:S01]  /*32f0*/  UMOV UR45, URZ ;  /* 0x000000ff002d7c82 */ /* 0x000fe20008000000 */
[----:B------:R-:W-:Y:S01]  /*3300*/  UMOV UR39, URZ ;  /* 0x000000ff00277c82 */ /* 0x000fe20008000000 */
[----:B---3--:R-:W-:Y:S01]  /*3310*/  ULEA UR41, UR4, UR41, 0x18 ;  /* 0x0000002904297291 */ /* 0x008fe2000f8ec0ff */
[----:B------:R-:W-:Y:S01]  /*3320*/  UMOV UR62, 0x0 ;  /* 0x00000000003e7882 */ /* 0x000fe20000000000 */
[----:B------:R-:W-:-:S02]  /*3330*/  UMOV UR63, 0x4200010 ;  /* 0x04200010003f7882 */ /* 0x000fc40000000000 */
[----:B------:R-:W-:Y:S02]  /*3340*/  UIADD3 UR5, UPT, UPT, UR41, 0x4400, URZ ;  /* 0x0000440029057890 */ /* 0x000fe4000fffe0ff */
[----:B------:R-:W-:Y:S02]  /*3350*/  UIADD3 UR4, UPT, UPT, UR41, 0x14400, URZ ;  /* 0x0001440029047890 */ /* 0x000fe4000fffe0ff */
[----:B----4-:R-:W-:Y:S01]  /*3360*/  UIADD3 UR6, UPT, UPT, UR6, 0x7f, URZ ;  /* 0x0000007f06067890 */ /* 0x010fe2000fffe0ff */
[----:B--2---:R-:W2:Y:S01]  /*3370*/  LDS R0, [UR41+0x140] ;  /* 0x00014029ff007984 */ /* 0x004ea20008000800 */
[----:B------:R-:W-:Y:S02]  /*3380*/  USHF.R.U32.HI UR5, URZ, 0x4, UR5 ;  /* 0x00000004ff057899 */ /* 0x000fe40008011605 */
[----:B------:R-:W-:Y:S02]  /*3390*/  USHF.R.S32.HI UR47, URZ, 0x1f, UR6 ;  /* 0x0000001fff2f7899 */ /* 0x000fe40008011406 */
[----:B------:R-:W-:-:S02]  /*33a0*/  USHF.R.U32.HI UR4, URZ, 0x4, UR4 ;  /* 0x00000004ff047899 */ /* 0x000fc40008011604 */
[----:B------:R-:W-:Y:S02]  /*33b0*/  ULEA.HI UR47, UR47, UR6, URZ, 0x7 ;  /* 0x000000062f2f7291 */ /* 0x000fe4000f8f38ff */
[----:B------:R-:W-:Y:S02]  /*33c0*/  ULOP3.LUT UR5, UR5, 0x3fff, URZ, 0xc0, !UPT ;  /* 0x00003fff05057892 */ /* 0x000fe4000f8ec0ff */
[----:B------:R-:W-:Y:S02]  /*33d0*/  USHF.R.S32.HI UR47, URZ, 0x7, UR47 ;  /* 0x00000007ff2f7899 */ /* 0x000fe4000801142f */
[----:B------:R-:W-:Y:S02]  /*33e0*/  ULOP3.LUT UR4, UR4, 0x3fff, URZ, 0xc0, !UPT ;  /* 0x00003fff04047892 */ /* 0x000fe4000f8ec0ff */
[----:B------:R-:W-:Y:S01]  /*33f0*/  UISETP.LT.AND UP0, UPT, UR47, 0x1, UPT ;  /* 0x000000012f00788c */ /* 0x000fe2000bf01270 */
[----:B------:R-:W-:Y:S01]  /*3400*/  UMOV UR60, 0x0 ;  /* 0x00000000003c7882 */ /* 0x000fe20000000000 */
[----:B------:R-:W-:-:S02]  /*3410*/  UMOV UR61, 0x4200010 ;  /* 0x04200010003d7882 */ /* 0x000fc40000000000 */
[----:B------:R-:W-:Y:S01]  /*3420*/  USEL UR64, UR47, 0x1, !UP0 ;  /* 0x000000012f407887 */ /* 0x000fe2000c000000 */
[----:B------:R-:W-:Y:S01]  /*3430*/  UMOV UR58, 0x0 ;  /* 0x00000000003a7882 */ /* 0x000fe20000000000 */
[----:B------:R-:W-:Y:S01]  /*3440*/  UMOV UR59, 0x4200010 ;  /* 0x04200010003b7882 */ /* 0x000fe20000000000 */
[----:B------:R-:W-:Y:S01]  /*3450*/  UMOV UR56, 0x0 ;  /* 0x0000000000387882 */ /* 0x000fe20000000000 */
[----:B------:R-:W-:Y:S01]  /*3460*/  UMOV UR57, 0x4200010 ;  /* 0x0420001000397882 */ /* 0x000fe20000000000 */
[----:B------:R-:W-:Y:S01]  /*3470*/  UMOV UR54, 0x0 ;  /* 0x0000000000367882 */ /* 0x000fe20000000000 */
[----:B------:R-:W-:Y:S01]  /*3480*/  UMOV UR55, 0x4200010 ;  /* 0x0420001000377882 */ /* 0x000fe20000000000 */
[----:B------:R-:W-:Y:S01]  /*3490*/  UMOV UR52, 0x0 ;  /* 0x0000000000347882 */ /* 0x000fe20000000000 */
[----:B------:R-:W-:Y:S01]  /*34a0*/  UMOV UR53, 0x4200010 ;  /* 0x0420001000357882 */ /* 0x000fe20000000000 */
[----:B------:R-:W-:Y:S02]  /*34b0*/  ULOP3.LUT UR43, UR5, 0x10000, URZ, 0xfc, !UPT ;  /* 0x00010000052b7892 */ /* 0x000fe4000f8efcff */
[----:B------:R-:W-:-:S02]  /*34c0*/  ULOP3.LUT UR44, UR4, 0x10000, URZ, 0xfc, !UPT ;  /* 0x00010000042c7892 */ /* 0x000fc4000f8efcff */
[----:B------:R-:W-:Y:S02]  /*34d0*/  UIADD3 UR64, UPT, UPT, -UR64, URZ, URZ ;  /* 0x000000ff40407290 */ /* 0x000fe4000fffe1ff */
[----:B-1----:R-:W-:Y:S01]  /*34e0*/  UISETP.GE.AND UP4, UPT, UR7, 0x1, UPT ;  /* 0x000000010700788c */ /* 0x002fe2000bf86270 */
[----:B------:R-:W-:Y:S01]  /*34f0*/  UMOV UR50, 0x0 ;  /* 0x0000000000327882 */ /* 0x000fe20000000000 */
[----:B------:R-:W-:Y:S01]  /*3500*/  UMOV UR51, 0x4200010 ;  /* 0x0420001000337882 */ /* 0x000fe20000000000 */
[----:B------:R-:W-:Y:S01]  /*3510*/  UMOV UR48, 0x0 ;  /* 0x0000000000307882 */ /* 0x000fe20000000000 */
[----:B--2---:R-:W-:Y:S01]  /*3520*/  R2UR UR65, R0 ;  /* 0x00000000004172ca */ /* 0x004fe200000e0000 */
[----:B------:R-:W-:-:S14]  /*3530*/  UMOV UR49, 0x4200010 ;  /* 0x0420001000317882 */ /* 0x000fdc0000000000 */
.L_x_66:
[----:B------:R-:W-:Y:S02]  /*3540*/  LEA R0, R10, UR41, 0x3 ;  /* 0x000000290a007c11 */ /* 0x000fe4000f8e18ff */
[----:B------:R-:W-:Y:S02]  /*3550*/  SHF.L.U32 R2, R9, 0x1f, RZ ;  /* 0x0000001f09027819 */ /* 0x000fe400000006ff */
[----:B------:R-:W-:Y:S01]  /*3560*/  PLOP3.LUT P0, PT, PT, PT, UP4, 0x80, 0x8 ;  /* 0x000000000008781c */ /* 0x000fe20003f0f048 */
[----:B------:R-:W-:Y:S01]  /*3570*/  VIADD R3, R0, 0xa0 ;  /* 0x000000a000037836 */ /* 0x000fe20000000000 */
[----:B-1----:R-:W1:Y:S02]  /*3580*/  SYNCS.PHASECHK.TRANS64.TRYWAIT P1, [R0+URZ+0x90], R2 ;  /* 0x00009002000075a7 */ /* 0x002e6400080211ff */
[----:B-1-3--:R-:W-:Y:S09]  /*3590*/  @!P1 BRA `(.L_x_60) ;  /* 0x0000005400dc9947 */ /* 0x00aff20003800000 */
.L_x_153:
[----:B------:R-:W-:Y:S01]  /*35a0*/  LEA R4, R10, UR41, 0x4 ;  /* 0x000000290a047c11 */ /* 0x000fe2000f8e20ff */
[----:B------:R-:W-:Y:S01]  /*35b0*/  @UP4 ULEA UR4, UR39, UR41, 0x3 ;  /* 0x0000002927044291 */ /* 0x000fe2000f8e18ff */
[----:B------:R-:W-:Y:S01]  /*35c0*/  PLOP3.LUT P2, PT, PT, PT, PT, 0x80, 0x8 ;  /* 0x000000000008781c */ /* 0x000fe20003f4f070 */
[----:B------:R-:W-:Y:S01]  /*35d0*/  ULEA UR46, UR45, UR41, 0x3 ;  /* 0x000000292d2e7291 */ /* 0x000fe2000f8e18ff */
[----:B------:R-:W-:Y:S02]  /*35e0*/  PRMT R3, RZ, 0x654, R3 ;  /* 0x00000654ff037816 */ /* 0x000fe40000000003 */
[----:B------:R-:W2:Y:S01]  /*35f0*/  LDS.128 R4, [R4+0x120] ;  /* 0x0001200004047984 */ /* 0x000ea20000000c00 */
[----:B-1----:R-:W-:Y:S02]  /*3600*/  @P0 SHF.L.U32 R2, R8, 0x1f, RZ ;  /* 0x0000001f08020819 */ /* 0x002fe400000006ff */
[----:B------:R-:W-:Y:S01]  /*3610*/  SHF.L.U32 R0, R11, 0x1f, RZ ;  /* 0x0000001f0b007819 */ /* 0x000fe200000006ff */
[----:B------:R-:W-:Y:S01]  /*3620*/  @!PT LDS RZ, [RZ] ;  /* 0x00000000fffff984 */ /* 0x000fe20000000800 */
[----:B------:R-:W-:Y:S01]  /*3630*/  @!PT LDS RZ, [RZ] ;  /* 0x00000000fffff984 */ /* 0x000fe20000000800 */
[----:B------:R-:W-:Y:S01]  /*3640*/  @!PT LDS RZ, [RZ] ;  /* 0x00000000fffff984 */ /* 0x000fe20000000800 */
[----:B------:R-:W-:Y:S01]  /*3650*/  @!PT LDS RZ, [RZ] ;  /* 0x00000000fffff984 */ /* 0x000fe20000000800 */
[----:B------:R1:W-:Y:S06]  /*3660*/  MEMBAR.ALL.CTA ;  /* 0x0000000000007992 */ /* 0x0003ec0000008000 */
[----:B-1----:R-:W1:Y:S02]  /*3670*/  FENCE.VIEW.ASYNC.S ;  /* 0x00000000000073c6 */ /* 0x002e640000000000 */
[----:B-1----:R1:W-:Y:S01]  /*3680*/  SYNCS.ARRIVE.TRANS64.RED.A1T0 RZ, [R3+URZ], RZ ;  /* 0x000000ff03ff79a7 */ /* 0x0023e200081004ff */
[----:B------:R1:W3:Y:S01]  /*3690*/  @P0 SYNCS.PHASECHK.TRANS64.TRYWAIT P2, [UR4], R2 ;  /* 0x00000002ff0005a7 */ /* 0x0002e20008041104 */
[----:B------:R-:W-:Y:S01]  /*36a0*/  ULEA.HI UR4, UR45, UR45, URZ, 0x1 ;  /* 0x0000002d2d047291 */ /* 0x000fe2000f8f08ff */
[----:B--2---:R-:W-:-:S03]  /*36b0*/  LOP3.LUT P1, RZ, R6, 0x1, RZ, 0xc0, !PT ;  /* 0x0000000106ff7812 */ /* 0x004fc6000782c0ff */
[----:B------:R-:W-:Y:S02]  /*36c0*/  USHF.L.U32 UR5, UR4, 0x6, URZ ;  /* 0x0000000604057899 */ /* 0x000fe400080006ff */
[----:B------:R-:W-:Y:S02]  /*36d0*/  ULOP3.LUT UR36, UR4, 0xffe, URZ, 0xc0, !UPT ;  /* 0x00000ffe04247892 */ /* 0x000fe4000f8ec0ff */
[----:B------:R-:W-:Y:S02]  /*36e0*/  ULOP3.LUT UR4, UR5, 0xffffff80, URZ, 0xc0, !UPT ;  /* 0xffffff8005047892 */ /* 0x000fe4000f8ec0ff */
[----:B------:R-:W-:Y:S02]  /*36f0*/  UIADD3 UR36, UPT, UPT, -UR36, UR45, URZ ;  /* 0x0000002d24247290 */ /* 0x000fe4000fffe1ff */
[----:B------:R-:W-:Y:S01]  /*3700*/  UIADD3 UR4, UPT, UPT, UR65, UR4, URZ ;  /* 0x0000000441047290 */ /* 0x000fe2000fffe0ff */
[----:B------:R-:W2:Y:S03]  /*3710*/  SYNCS.PHASECHK.TRANS64.TRYWAIT P0, [UR46+0xd0], R0 ;  /* 0x0000d000ff0075a7 */ /* 0x000ea6000800112e */
[----:B------:R-:W-:Y:S01]  /*3720*/  ULEA UR36, UR36, UR4, 0x14 ;  /* 0x0000000424247291 */ /* 0x000fe2000f8ea0ff */
[----:B-123--:R-:W-:Y:S11]  /*3730*/  @!P0 BRA `(.L_x_61) ;  /* 0x0000005400888947 */ /* 0x00eff60003800000 */
.L_x_155:
[----:B------:R-:W-:Y:S01]  /*3740*/  IADD3 R10, PT, PT, R10, 0x1, RZ ;  /* 0x000000010a0a7810 */ /* 0x000fe20007ffe0ff */
[----:B------:R-:W-:Y:S06]  /*3750*/  BRA.U !UP4, `(.L_x_62) ;  /* 0x000000050c107547 */ /* 0x000fec000b800000 */
[----:B------:R-:W-:Y:S01]  /*3760*/  UPLOP3.LUT UP2, UPT, UPT, UPT, UPT, 0x40, 0x4 ;  /* 0x000000000004789c */ /* 0x000fe20003f4e870 */
[----:B------:R-:W-:Y:S01]  /*3770*/  UMOV UR38, UR64 ;  /* 0x0000004000267c82 */ /* 0x000fe20008000000 */
[----:B------:R-:W-:Y:S01]  /*3780*/  UMOV UR37, UR47 ;  /* 0x0000002f00257c82 */ /* 0x000fe20008000000 */
[----:B------:R-:W-:-:S08]  /*3790*/  UMOV UR5, UR39 ;  /* 0x0000002700057c82 */ /* 0x000fd00008000000 */
.L_x_65:
[----:B------:R-:W-:Y:S02]  /*37a0*/  UIADD3 UR38, UPT, UPT, UR38, 0x1, URZ ;  /* 0x0000000126267890 */ /* 0x000fe4000fffe0ff */
[----:B------:R-:W-:Y:S02]  /*37b0*/  ULEA UR7, UR5, UR41, 0x3 ;  /* 0x0000002905077291 */ /* 0x000fe4000f8e18ff */
[----:B------:R-:W-:Y:S01]  /*37c0*/  UISETP.NE.AND UP3, UPT, UR38, URZ, UPT ;  /* 0x000000ff2600728c */ /* 0x000fe2000bf65270 */
[----:B--23--:R-:W-:Y:S10]  /*37d0*/  @P2 BRA `(.L_x_63) ;  /* 0x00000000000c2947 */ /* 0x00cff40003800000 */
[----:B-1----:R-:W-:Y:S04]  /*37e0*/  SHF.L.U32 R2, R8, 0x1f, RZ ;  /* 0x0000001f08027819 */ /* 0x002fe800000006ff */
[----:B------:R-:W1:Y:S02]  /*37f0*/  SYNCS.PHASECHK.TRANS64.TRYWAIT P0, [UR7], R2 ;  /* 0x00000002ff0075a7 */ /* 0x000e640008001107 */
[----:B-1----:R-:W-:Y:S05]  /*3800*/  @!P0 BRA `(.L_x_64) ;  /* 0x00000054006c8947 */ /* 0x002fea0003800000 */
.L_x_63:
[----:B------:R-:W-:Y:S01]  /*3810*/  UISETP.NE.AND UP0, UPT, UR37, 0x1, UPT ;  /* 0x000000012500788c */ /* 0x000fe2000bf05270 */
[----:B------:R-:W-:Y:S01]  /*3820*/  PLOP3.LUT P2, PT, PT, PT, PT, 0x80, 0x8 ;  /* 0x000000000008781c */ /* 0x000fe20003f4f070 */
[----:B------:R-:W-:Y:S02]  /*3830*/  UIADD3 UR4, UPT, UPT, UR5, 0x1, URZ ;  /* 0x0000000105047890 */ /* 0x000fe4000fffe0ff */
[----:B------:R-:W-:Y:S02]  /*3840*/  UIADD3 UR40, UPT, UPT, UR7, 0x20, URZ ;  /* 0x0000002007287890 */ /* 0x000fe4000fffe0ff */
[----:B------:R-:W-:Y:S01]  /*3850*/  UISETP.NE.AND UP1, UPT, UR4, 0x4, UPT ;  /* 0x000000040400788c */ /* 0x000fe2000bf25270 */
[----:B------:R-:W-:Y:S01]  /*3860*/  PLOP3.LUT P0, PT, PT, PT, UP0, 0x80, 0x8 ;  /* 0x000000000008781c */ /* 0x000fe20003f0f008 */
[----:B------:R-:W-:Y:S02]  /*3870*/  UIADD3 UR37, UPT, UPT, UR37, -0x1, URZ ;  /* 0xffffffff25257890 */ /* 0x000fe4000fffe0ff */
[----:B------:R-:W-:Y:S02]  /*3880*/  USEL UR6, URZ, 0x1, UP1 ;  /* 0x00000001ff067887 */ /* 0x000fe40008800000 */
[----:B------:R-:W-:Y:S01]  /*3890*/  USEL UR39, UR4, URZ, UP1 ;  /* 0x000000ff04277287 */ /* 0x000fe20008800000 */
[----:B------:R-:W-:Y:S01]  /*38a0*/  UMOV UR7, 0x40004040 ;  /* 0x4000404000077882 */ /* 0x000fe20000000000 */
[----:B------:R-:W-:Y:S02]  /*38b0*/  UMOV UR35, 0x40004040 ;  /* 0x4000404000237882 */ /* 0x000fe40000000000 */
[----:B------:R-:W-:Y:S01]  /*38c0*/  @UP0 ULEA UR4, UR39, UR41, 0x3 ;  /* 0x0000002927040291 */ /* 0x000fe2000f8e18ff */
[----:B------:R-:W-:Y:S01]  /*38d0*/  LOP3.LUT R8, R8, UR6, RZ, 0x3c, !PT ;  /* 0x0000000608087c12 */ /* 0x000fe2000f8e3cff */
[----:B------:R-:W-:Y:S01]  /*38e0*/  ULEA UR6, UR5, UR44, 0xb ;  /* 0x0000002c05067291 */ /* 0x000fe2000f8e58ff */
[----:B------:R-:W-:Y:S02]  /*38f0*/  UMOV UR33, 0x40004040 ;  /* 0x4000404000217882 */ /* 0x000fe40000000000 */
[----:B-1----:R-:W-:Y:S01]  /*3900*/  @P0 SHF.L.U32 R0, R8, 0x1f, RZ ;  /* 0x0000001f08000819 */ /* 0x002fe200000006ff */
[----:B------:R-:W-:Y:S02]  /*3910*/  UIADD3 UR34, UPT, UPT, UR6, 0x2, URZ ;  /* 0x0000000206227890 */ /* 0x000fe4000fffe0ff */
[----:B------:R-:W-:Y:S01]  /*3920*/  UIADD3 UR30, UPT, UPT, UR6, 0x4, URZ ;  /* 0x00000004061e7890 */ /* 0x000fe2000fffe0ff */
[----:B------:R2:W3:Y:S01]  /*3930*/  @P0 SYNCS.PHASECHK.TRANS64.TRYWAIT P2, [UR4], R0 ;  /* 0x00000000ff0005a7 */ /* 0x0004e20008041104 */
[----:B------:R-:W-:Y:S02]  /*3940*/  ULEA UR4, UR5, UR43, 0xa ;  /* 0x0000002b05047291 */ /* 0x000fe4000f8e50ff */
[----:B------:R-:W-:Y:S02]  /*3950*/  UIADD3 UR26, UPT, UPT, UR6, 0x6, URZ ;  /* 0x00000006061a7890 */ /* 0x000fe4000fffe0ff */
        /* <DEDUP_REMOVED lines=10> */
[----:B------:R-:W-:Y:S01]  /*3a00*/  UIADD3 UR8, UPT, UPT, UR4, 0x206, URZ ;  /* 0x0000020604087890 */ /* 0x000fe2000fffe0ff */
[----:B------:R-:W-:Y:S01]  /*3a10*/  UMOV UR5, 0x40004040 ;  /* 0x4000404000057882 */ /* 0x000fe20000000000 */
[----:B------:R-:W-:Y:S01]  /*3a20*/  UMOV UR31, 0x40004040 ;  /* 0x40004040001f7882 */ /* 0x000fe20000000000 */
[----:B------:R1:W-:Y:S01]  /*3a30*/  UTCHMMA gdesc[UR4], gdesc[UR6], tmem[UR36], tmem[UR62], idesc[UR63], UP2 ;  /* 0x00ff3e06040075ea */ /* 0x0003e20009000024 */
[----:B------:R-:W-:Y:S01]  /*3a40*/  UPLOP3.LUT UP2, UPT, UPT, UPT, UPT, 0x80, 0x8 ;  /* 0x000000000008789c */ /* 0x000fe20003f4f070 */
[----:B------:R2:W-:Y:S01]  /*3a50*/  UTCHMMA gdesc[UR32], gdesc[UR34], tmem[UR36], tmem[UR60], idesc[UR61], UPT ;  /* 0x00ff3c22200075ea */ /* 0x0005e2000b800024 */
[----:B------:R-:W-:Y:S01]  /*3a60*/  UMOV UR29, 0x40004040 ;  /* 0x40004040001d7882 */ /* 0x000fe20000000000 */
[----:B------:R-:W-:Y:S01]  /*3a70*/  UMOV UR27, 0x40004040 ;  /* 0x40004040001b7882 */ /* 0x000fe20000000000 */
        /* <DEDUP_REMOVED lines=12> */
[----:B------:R-:W-:Y:S01]  /*3b40*/  UMOV UR9, 0x40004040 ;  /* 0x4000404000097882 */ /* 0x000fe20000000000 */
[----:B------:R2:W-:Y:S01]  /*3b50*/  UTCHMMA gdesc[UR12], gdesc[UR14], tmem[UR36], tmem[UR50], idesc[UR51], UPT ;  /* 0x00ff320e0c0075ea */ /* 0x0005e2000b800024 */
[----:B------:R2:W-:Y:S01]  /*3b60*/  UTCHMMA gdesc[UR8], gdesc[UR10], tmem[UR36], tmem[UR48], idesc[UR49], UPT ;  /* 0x00ff300a080075ea */ /* 0x0005e2000b800024 */
[----:B------:R2:W-:Y:S01]  /*3b70*/  UTCBAR.MULTICAST [UR40], URZ, UR42 ;  /* 0x000000ff280073e9 */ /* 0x0005e2000800082a */
[----:B-1----:R-:W-:Y:S01]  /*3b80*/  UMOV UR5, UR39 ;  /* 0x0000002700057c82 */ /* 0x002fe20008000000 */
[----:B------:R-:W-:Y:S05]  /*3b90*/  BRA.U UP3, `(.L_x_65) ;  /* 0xfffffffd03007547 */ /* 0x000fea000b83ffff */
.L_x_62:
[----:B------:R-:W-:Y:S01]  /*3ba0*/  UIADD3 UR4, UPT, UPT, UR45, 0x1, URZ ;  /* 0x000000012d047890 */ /* 0x000fe2000fffe0ff */
[C---:B------:R-:W-:Y:S01]  /*3bb0*/  ISETP.NE.AND P0, PT, R10.reuse, 0x2, PT ;  /* 0x000000020a00780c */ /* 0x040fe20003f05270 */
[----:B------:R-:W-:Y:S02]  /*3bc0*/  UIADD3 UR5, UPT, UPT, UR46, 0xb0, URZ ;  /* 0x000000b02e057890 */ /* 0x000fe4000fffe0ff */
[----:B------:R-:W-:Y:S01]  /*3bd0*/  UISETP.NE.AND UP0, UPT, UR4, 0x4, UPT ;  /* 0x000000040400788c */ /* 0x000fe2000bf05270 */
[----:B-12---:R-:W-:Y:S02]  /*3be0*/  SEL R0, RZ, 0x1, P0 ;  /* 0x00000001ff007807 */ /* 0x006fe40000000000 */
[----:B------:R-:W-:Y:S01]  /*3bf0*/  SEL R10, R10, RZ, P0 ;  /* 0x000000ff0a0a7207 */ /* 0x000fe20000000000 */
[----:B------:R-:W-:Y:S01]  /*3c00*/  USEL UR6, URZ, 0x1, UP0 ;  /* 0x00000001ff067887 */ /* 0x000fe20008000000 */
[----:B------:R-:W-:Y:S01]  /*3c10*/  LOP3.LUT R9, R9, R0, RZ, 0x3c, !PT ;  /* 0x0000000009097212 */ /* 0x000fe200078e3cff */
[----:B------:R-:W-:Y:S01]  /*3c20*/  USEL UR45, UR4, URZ, UP0 ;  /* 0x000000ff042d7287 */ /* 0x000fe20008000000 */
[----:B------:R1:W-:Y:S03]  /*3c30*/  UTCBAR [UR5], URZ ;  /* 0x000000ff050073e9 */ /* 0x0003e600080000ff */
[----:B------:R-:W-:Y:S01]  /*3c40*/  LOP3.LUT R11, R11, UR6, RZ, 0x3c, !PT ;  /* 0x000000060b0b7c12 */ /* 0x000fe2000f8e3cff */
[----:B------:R-:W-:Y:S07]  /*3c50*/  @P1 BRA `(.L_x_66) ;  /* 0xfffffff800381947 */ /* 0x000fee000383ffff */
[----:B------:R-:W2:Y:S01]  /*3c60*/  S2UR UR8, SR_CgaCtaId ;  /* 0x00000000000879c3 */ /* 0x000ea20000008800 */
[----:B------:R-:W-:Y:S01]  /*3c70*/  ELECT P0, URZ, PT ;  /* 0x0000000000ff782f */ /* 0x000fe20003800000 */
[----:B------:R-:W-:Y:S01]  /*3c80*/  IMAD.MOV.U32 R0, RZ, RZ, 0x1 ;  /* 0x00000001ff007424 */ /* 0x000fe200078e00ff */
[----:B------:R-:W-:Y:S01]  /*3c90*/  UIADD3 UR41, UPT, UPT, UR41, 0xd0, URZ ;  /* 0x000000d029297890 */ /* 0x000fe2000fffe0ff */
[----:B------:R-:W-:Y:S01]  /*3ca0*/  SHF.L.U32 R2, R11, 0x1f, RZ ;  /* 0x0000001f0b027819 */ /* 0x000fe200000006ff */
[----:B------:R-:W-:-:S03]  /*3cb0*/  UMOV UR4, 0x40 ;  /* 0x0000004000047882 */ /* 0x000fc60000000000 */
[----:B------:R-:W-:Y:S01]  /*3cc0*/  UVIRTCOUNT.DEALLOC.SMPOOL 0x80 ;  /* 0x000000800000784c */ /* 0x000fe20000000000 */
[----:B--2---:R-:W-:Y:S02]  /*3cd0*/  ULEA UR8, UR8, UR4, 0x18 ;  /* 0x0000000408087291 */ /* 0x004fe4000f8ec0ff */
[----:B------:R-:W-:-:S07]  /*3ce0*/  ULEA UR4, UR45, UR41, 0x3 ;  /* 0x000000292d047291 */ /* 0x000fce000f8e18ff */
[----:B------:R2:W-:Y:S02]  /*3cf0*/  @P0 STS.U8 [UR8+0x1c], R0 ;  /* 0x00001c00ff000988 */ /* 0x0005e40008000008 */
[----:B------:R-:W4:Y:S02]  /*3d00*/  SYNCS.PHASECHK.TRANS64.TRYWAIT P0, [UR4], R2 ;  /* 0x00000002ff0075a7 */ /* 0x000f240008001104 */
[----:B--2-4-:R-:W-:Y:S05]  /*3d10*/  @!P0 BRA `(.L_x_67) ;  /* 0x0000005000408947 */ /* 0x014fea0003800000 */
.L_x_158:
[----:B------:R-:W-:-:S04]  /*3d20*/  UIADD3 UR4, UPT, UPT, UR45, 0x1, URZ ;  /* 0x000000012d047890 */ /* 0x000fc8000fffe0ff */
[----:B------:R-:W-:-:S04]  /*3d30*/  UISETP.NE.AND UP0, UPT, UR4, 0x4, UPT ;  /* 0x000000040400788c */ /* 0x000fc8000bf05270 */
[----:B------:R-:W-:Y:S02]  /*3d40*/  USEL UR6, URZ, 0x1, UP0 ;  /* 0x00000001ff067887 */ /* 0x000fe40008000000 */
[----:B------:R-:W-:-:S04]  /*3d50*/  USEL UR4, UR4, URZ, UP0 ;  /* 0x000000ff04047287 */ /* 0x000fc80008000000 */
[----:B-1----:R-:W-:Y:S01]  /*3d60*/  ULEA UR5, UR4, UR41, 0x3 ;  /* 0x0000002904057291 */ /* 0x002fe2000f8e18ff */
[----:B--2---:R-:W-:-:S04]  /*3d70*/  LOP3.LUT R2, R11, UR6, RZ, 0x3c, !PT ;  /* 0x000000060b027c12 */ /* 0x004fc8000f8e3cff */
[----:B------:R-:W-:-:S04]  /*3d80*/  SHF.L.U32 R3, R2, 0x1f, RZ ;  /* 0x0000001f02037819 */ /* 0x000fc800000006ff */
[----:B------:R-:W1:Y:S02]  /*3d90*/  SYNCS.PHASECHK.TRANS64.TRYWAIT P0, [UR5], R3 ;  /* 0x00000003ff0075a7 */ /* 0x000e640008001105 */
[----:B-1----:R-:W-:Y:S05]  /*3da0*/  @!P0 BRA `(.L_x_68) ;  /* 0x0000005000348947 */ /* 0x002fea0003800000 */
.L_x_160:
        /* <DEDUP_REMOVED lines=9> */
.L_x_162:
[----:B------:R-:W-:-:S04]  /*3e40*/  UIADD3 UR4, UPT, UPT, UR4, 0x1, URZ ;  /* 0x0000000104047890 */ /* 0x000fc8000fffe0ff */
[----:B------:R-:W-:-:S04]  /*3e50*/  UISETP.NE.AND UP0, UPT, UR4, 0x4, UPT ;  /* 0x000000040400788c */ /* 0x000fc8000bf05270 */
[----:B------:R-:W-:Y:S02]  /*3e60*/  USEL UR5, URZ, 0x1, UP0 ;  /* 0x00000001ff057887 */ /* 0x000fe40008000000 */
[----:B------:R-:W-:-:S04]  /*3e70*/  USEL UR4, UR4, URZ, UP0 ;  /* 0x000000ff04047287 */ /* 0x000fc80008000000 */
[----:B------:R-:W-:Y:S01]  /*3e80*/  ULEA UR4, UR4, UR41, 0x3 ;  /* 0x0000002904047291 */ /* 0x000fe2000f8e18ff */
[----:B------:R-:W-:-:S04]  /*3e90*/  LOP3.LUT R2, R2, UR5, RZ, 0x3c, !PT ;  /* 0x0000000502027c12 */ /* 0x000fc8000f8e3cff */
[----:B------:R-:W-:-:S04]  /*3ea0*/  SHF.L.U32 R2, R2, 0x1f, RZ ;  /* 0x0000001f02027819 */ /* 0x000fc800000006ff */
[----:B------:R-:W2:Y:S02]  /*3eb0*/  SYNCS.PHASECHK.TRANS64.TRYWAIT P0, [UR4], R2 ;  /* 0x00000002ff0075a7 */ /* 0x000ea40008001104 */
[----:B--2---:R-:W-:Y:S05]  /*3ec0*/  @!P0 BRA `(.L_x_70) ;  /* 0x00000050001c8947 */ /* 0x004fea0003800000 */
.L_x_164:
[----:B------:R-:W-:Y:S01]  /*3ed0*/  NOP ;  /* 0x0000000000007918 */ /* 0x000fe20000000000 */
[----:B-1----:R-:W1:Y:S01]  /*3ee0*/  LDS R0, [UR8+0x14] ;  /* 0x00001408ff007984 */ /* 0x002e620008000800 */
[----:B------:R-:W-:Y:S01]  /*3ef0*/  ULOP3.LUT UR4, UR65, 0xffff, URZ, 0xc0, !UPT ;  /* 0x0000ffff41047892 */ /* 0x000fe2000f8ec0ff */
[----:B------:R-:W-:Y:S01]  /*3f00*/  UMOV UR5, 0xffff ;  /* 0x0000ffff00057882 */ /* 0x000fe20000000000 */
[----:B------:R-:W-:Y:S02]  /*3f10*/  UMOV UR6, 0x1 ;  /* 0x0000000100067882 */ /* 0x000fe40000000000 */
[----:B------:R-:W-:-:S04]  /*3f20*/  USHF.R.U32.HI UR4, URZ, 0x5, UR4 ;  /* 0x00000005ff047899 */ /* 0x000fc80008011604 */
[----:B------:R-:W-:Y:S02]  /*3f30*/  USHF.L.U32 UR5, UR5, UR4, URZ ;  /* 0x0000000405057299 */ /* 0x000fe400080006ff */
[----:B------:R-:W-:-:S04]  /*3f40*/  USHF.L.U32 UR4, UR6, UR4, URZ ;  /* 0x0000000406047299 */ /* 0x000fc800080006ff */
[----:B-1----:R-:W-:-:S04]  /*3f50*/  LOP3.LUT R0, R0, UR5, RZ, 0xc0, !PT ;  /* 0x0000000500007c12 */ /* 0x002fc8000f8ec0ff */
[----:B------:R-:W-:-:S13]  /*3f60*/  ISETP.NE.AND P0, PT, R0, UR5, PT ;  /* 0x0000000500007c0c */ /* 0x000fda000bf05270 */
[----:B------:R-:W-:Y:S05]  /*3f70*/  @P0 BRA `(.L_x_71) ;  /* 0x0000000000580947 */ /* 0x000fea0003800000 */
[----:B------:R-:W1:Y:S02]  /*3f80*/  LDS R0, [UR8+0x18] ;  /* 0x00001808ff007984 */ /* 0x000e640008000800 */
[----:B-1----:R-:W-:-:S04]  /*3f90*/  LOP3.LUT R0, R0, UR4, RZ, 0xc0, !PT ;  /* 0x0000000400007c12 */ /* 0x002fc8000f8ec0ff */
[----:B------:R-:W-:-:S13]  /*3fa0*/  ISETP.NE.AND P0, PT, R0, UR4, PT ;  /* 0x0000000400007c0c */ /* 0x000fda000bf05270 */
[----:B------:R-:W-:Y:S05]  /*3fb0*/  @P0 BRA `(.L_x_72) ;  /* 0x00000000003c0947 */ /* 0x000fea0003800000 */
[----:B------:R-:W1:Y:S01]  /*3fc0*/  S2R R2, SR_LANEID ;  /* 0x0000000000027919 */ /* 0x000e620000000000 */
[----:B------:R-:W-:-:S06]  /*3fd0*/  ULOP3.LUT UR5, URZ, UR5, URZ, 0x33, !UPT ;  /* 0x00000005ff057292 */ /* 0x000fcc000f8e33ff */
[----:B------:R-:W-:-:S04]  /*3fe0*/  IMAD.U32 R0, RZ, RZ, UR5 ;  /* 0x00000005ff007e24 */ /* 0x000fc8000f8e00ff */
[----:B------:R2:W4:Y:S02]  /*3ff0*/  REDUX UR7, R0 ;  /* 0x00000000000773c4 */ /* 0x0005240000000000 */
[----:B------:R1:W-:Y:S01]  /*4000*/  UTCATOMSWS.AND URZ, UR5 ;  /* 0x0000000500ff79e3 */ /* 0x0003e20008000000 */
[----:B--2---:R-:W-:Y:S01]  /*4010*/  LOP3.LUT R0, RZ, UR4, RZ, 0x33, !PT ;  /* 0x00000004ff007c12 */ /* 0x004fe2000f8e33ff */
[----:B------:R-:W-:Y:S02]  /*4020*/  VOTEU.ANY UR4, UPT, PT ;  /* 0x0000000000047886 */ /* 0x000fe400038e0100 */
[----:B------:R-:W-:Y:S02]  /*4030*/  UFLO.U32 UR4, UR4 ;  /* 0x00000004000472bd */ /* 0x000fe400080e0000 */
[----:B------:R-:W2:Y:S04]  /*4040*/  REDUX UR6, R0 ;  /* 0x00000000000673c4 */ /* 0x000ea80000000000 */
[----:B-1----:R-:W-:-:S02]  /*4050*/  ISETP.EQ.U32.AND P0, PT, R2, UR4, PT ;  /* 0x0000000402007c0c */ /* 0x002fc4000bf02070 */
[----:B----4-:R-:W-:-:S11]  /*4060*/  MOV R2, UR7 ;  /* 0x0000000700027c02 */ /* 0x010fd60008000f00 */
[----:B------:R1:W-:Y:S01]  /*4070*/  @P0 ATOMS.AND RZ, [UR8+0x14], R2 ;  /* 0x00001402ffff098c */ /* 0x0003e2000a800008 */
[----:B--2---:R-:W-:-:S05]  /*4080*/  IMAD.U32 R0, RZ, RZ, UR6 ;  /* 0x00000006ff007e24 */ /* 0x004fca000f8e00ff */
[----:B------:R1:W-:Y:S01]  /*4090*/  @P0 ATOMS.AND RZ, [UR8+0x18], R0 ;  /* 0x00001800ffff098c */ /* 0x0003e2000a800008 */
[----:B------:R-:W-:Y:S05]  /*40a0*/  BRA `(.L_x_73) ;  /* 0x0000000000147947 */ /* 0x000fea0003800000 */
.L_x_72:
[----:B------:R-:W-:Y:S02]  /*40b0*/  MOV R2, 0x40d0 ;  /* 0x000040d000027802 */ /* 0x000fe40000000f00 */
[----:B---3-5:R-:W-:Y:S05]  /*40c0*/  CALL.REL.NOINC `($__internal_0_$__cuda_sm10x_tcgen05_guardrail_trap_col_being_dealloced_not_returned_by_alloc) ;  /* 0x0000005400047944 */ /* 0x028fea0003c00000 */
[----:B------:R-:W-:Y:S05]  /*40d0*/  BRA `(.L_x_73) ;  /* 0x0000000000087947 */ /* 0x000fea0003800000 */
.L_x_71:
[----:B------:R-:W-:Y:S02]  /*40e0*/  MOV R2, 0x4100 ;  /* 0x0000410000027802 */ /* 0x000fe40000000f00 */
[----:B---3-5:R-:W-:Y:S05]  /*40f0*/  CALL.REL.NOINC `($__internal_2_$__cuda_sm10x_tcgen05_guardrail_trap_unallocated_columns_being_dealloced) ;  /* 0x0000005400107944 */ /* 0x028fea0003c00000 */
.L_x_73:
[----:B------:R-:W-:Y:S01]  /*4100*/  NOP ;  /* 0x0000000000007918 */ /* 0x000fe20000000000 */
[----:B------:R-:W-:Y:S05]  /*4110*/  EXIT ;  /* 0x000000000000794d */ /* 0x000fea0003800000 */
.L_x_55:
[----:B------:R-:W-:-:S09]  /*4120*/  UISETP.NE.OR UP0, UPT, UR18, 0x3, !UP3 ;  /* 0x000000031200788c */ /* 0x000fd2000df05670 */
[----:B------:R-:W-:Y:S05]  /*4130*/  BRA.U UP0, `(.L_x_74) ;  /* 0x0000001100807547 */ /* 0x000fea000b800000 */
[----:B------:R-:W2:Y:S01]  /*4140*/  LDCU.64 UR4, c[0x0][0x888] ;  /* 0x00011100ff0477ac */ /* 0x000ea20008000a00 */
[----:B------:R-:W3:Y:S01]  /*4150*/  LDC.64 R12, c[0x0][0x348] ;  /* 0x0000d200ff0c7b82 */ /* 0x000ee20000000a00 */
[----:B------:R-:W-:Y:S02]  /*4160*/  HFMA2 R9, -RZ, RZ, 0, 0 ;  /* 0x00000000ff097431 */ /* 0x000fe400000001ff */
[----:B------:R-:W-:Y:S01]  /*4170*/  IMAD.MOV.U32 R11, RZ, RZ, 0x1 ;  /* 0x00000001ff0b7424 */ /* 0x000fe200078e00ff */
[----:B------:R-:W4:Y:S01]  /*4180*/  LDCU UR38, c[0x0][0x370] ;  /* 0x00006e00ff2677ac */ /* 0x000f220008000800 */
[----:B------:R-:W-:Y:S01]  /*4190*/  IMAD.MOV.U32 R10, RZ, RZ, RZ ;  /* 0x000000ffff0a7224 */ /* 0x000fe200078e00ff */
[----:B------:R-:W-:Y:S01]  /*41a0*/  MOV R3, 0x1000 ;  /* 0x0000100000037802 */ /* 0x000fe20000000f00 */
[----:B------:R-:W4:Y:S01]  /*41b0*/  LDCU.128 UR48, c[0x0][0xb10] ;  /* 0x00016200ff3077ac */ /* 0x000f220008000c00 */
[----:B------:R-:W1:Y:S01]  /*41c0*/  LDCU UR37, c[0x0][0x374] ;  /* 0x00006e80ff2577ac */ /* 0x000e620008000800 */
[----:B------:R-:W1:Y:S01]  /*41d0*/  LDCU.64 UR30, c[0x0][0x890] ;  /* 0x00011200ff1e77ac */ /* 0x000e620008000a00 */
[----:B------:R-:W1:Y:S01]  /*41e0*/  LDCU UR15, c[0x0][0xb0c] ;  /* 0x00016180ff0f77ac */ /* 0x000e620008000800 */
[----:B--2---:R-:W-:Y:S01]  /*41f0*/  UISETP.NE.U32.AND UP0, UPT, UR4, URZ, UPT ;  /* 0x000000ff0400728c */ /* 0x004fe2000bf05070 */
[----:B------:R-:W2:Y:S01]  /*4200*/  LDCU UR44, c[0x0][0xb20] ;  /* 0x00016400ff2c77ac */ /* 0x000ea20008000800 */
[----:B------:R-:W2:Y:S01]  /*4210*/  LDCU UR4, c[0x0][0xb30] ;  /* 0x00016600ff0477ac */ /* 0x000ea20008000800 */
[----:B------:R-:W-:Y:S01]  /*4220*/  UMOV UR21, 0x400 ;  /* 0x0000040000157882 */ /* 0x000fe20000000000 */
[----:B----4-:R-:W-:-:S02]  /*4230*/  UIMAD.WIDE.U32 UR6, UR38, UR48, URZ ;  /* 0x00000030260672a5 */ /* 0x010fc4000f8e00ff */
[----:B-1----:R-:W-:Y:S02]  /*4240*/  UIMAD.WIDE.U32 UR8, UR37, UR51, URZ ;  /* 0x00000033250872a5 */ /* 0x002fe4000f8e00ff */
[----:B------:R-:W-:Y:S02]  /*4250*/  ULEA UR21, UR47, UR21, 0x18 ;  /* 0x000000152f157291 */ /* 0x000fe4000f8ec0ff */
[----:B------:R-:W-:Y:S02]  /*4260*/  USEL UR39, URZ, 0x1, UP6 ;  /* 0x00000001ff277887 */ /* 0x000fe4000b000000 */
[----:B------:R-:W-:Y:S02]  /*4270*/  UISETP.NE.U32.AND UP6, UPT, UR30, URZ, UPT ;  /* 0x000000ff1e00728c */ /* 0x000fe4000bfc5070 */
[----:B------:R-:W-:Y:S02]  /*4280*/  UIADD3 UR40, UPT, UPT, UR21, 0x58, URZ ;  /* 0x0000005815287890 */ /* 0x000fe4000fffe0ff */
[----:B------:R-:W-:-:S02]  /*4290*/  UISETP.NE.AND.EX UP5, UPT, UR5, URZ, UPT, UP0 ;  /* 0x000000ff0500728c */ /* 0x000fc4000bfa5300 */
[----:B------:R-:W-:Y:S01]  /*42a0*/  UISETP.NE.AND UP0, UPT, UR42, 0x1, UPT ;  /* 0x000000012a00788c */ /* 0x000fe2000bf05270 */
[----:B------:R-:W-:Y:S01]  /*42b0*/  UMOV UR6, UR7 ;  /* 0x0000000700067c82 */ /* 0x000fe20008000000 */
[----:B------:R-:W-:Y:S01]  /*42c0*/  UMOV UR41, UR9 ;  /* 0x0000000900297c82 */ /* 0x000fe20008000000 */
[----:B------:R-:W-:Y:S02]  /*42d0*/  UISETP.NE.AND UP0, UPT, UR15, 0x1, UPT ;  /* 0x000000010f00788c */ /* 0x000fe4000bf05270 */
[----:B------:R-:W-:Y:S02]  /*42e0*/  UPLOP3.LUT UP4, UPT, UPT, UPT, UPT, 0x40, 0x4 ;  /* 0x000000000004789c */ /* 0x000fe40003f8e870 */
[----:B------:R-:W-:Y:S01]  /*42f0*/  UISETP.GE.AND UP2, UPT, UR42, 0x1, UPT ;  /* 0x000000012a00788c */ /* 0x000fe2000bf46270 */
[----:B------:R-:W1:Y:S01]  /*4300*/  LDCU.64 UR22, c[0x0][0xb28] ;  /* 0x00016500ff1677ac */ /* 0x000e620008000a00 */
[----:B------:R-:W-:Y:S02]  /*4310*/  UISETP.NE.AND.EX UP6, UPT, UR31, URZ, UPT, UP6 ;  /* 0x000000ff1f00728c */ /* 0x000fe4000bfc5360 */
[----:B------:R-:W-:-:S02]  /*4320*/  UIADD3 UR33, UPT, UPT, UR21, 0x40, URZ ;  /* 0x0000004015217890 */ /* 0x000fc4000fffe0ff */
[----:B------:R-:W-:Y:S02]  /*4330*/  UIADD3 UR25, UPT, UPT, UR21, 0x48, URZ ;  /* 0x0000004815197890 */ /* 0x000fe4000fffe0ff */
[----:B------:R-:W-:Y:S02]  /*4340*/  UIADD3 UR17, UPT, UPT, UR21, 0x50, URZ ;  /* 0x0000005015117890 */ /* 0x000fe4000fffe0ff */
[----:B------:R-:W-:Y:S02]  /*4350*/  UPRMT UR40, UR47, 0x654, UR40 ;  /* 0x000006542f287896 */ /* 0x000fe40008000028 */
[----:B------:R-:W-:Y:S02]  /*4360*/  USHF.R.U32.HI UR43, URZ, UR49, UR6 ;  /* 0x00000031ff2b7299 */ /* 0x000fe40008011606 */
[----:B--2---:R-:W-:Y:S02]  /*4370*/  USHF.R.U32.HI UR41, URZ, UR44, UR41 ;  /* 0x0000002cff297299 */ /* 0x004fe40008011629 */
[----:B------:R-:W-:-:S02]  /*4380*/  UISETP.NE.AND UP0, UPT, UR50, 0x1, UPT ;  /* 0x000000013200788c */ /* 0x000fc4000bf05270 */
[----:B---3--:R-:W-:-:S11]  /*4390*/  UISETP.NE.AND UP3, UPT, UR4, 0x1, UPT ;  /* 0x000000010400788c */ /* 0x008fd6000bf65270 */
.L_x_85:
[C---:B------:R-:W-:Y:S02]  /*43a0*/  LEA R8, R10.reuse, UR21, 0x3 ;  /* 0x000000150a087c11 */ /* 0x040fe4000f8e18ff */
[----:B------:R-:W-:Y:S02]  /*43b0*/  SHF.L.U32 R0, R9, 0x1f, RZ ;  /* 0x0000001f09007819 */ /* 0x000fe400000006ff */
[----:B------:R-:W-:Y:S02]  /*43c0*/  LEA R4, R10, UR21, 0x4 ;  /* 0x000000150a047c11 */ /* 0x000fe4000f8e20ff */
[----:B--2---:R-:W2:Y:S02]  /*43d0*/  SYNCS.PHASECHK.TRANS64.TRYWAIT P0, [R8+URZ+0x90], R0 ;  /* 0x00009000080075a7 */ /* 0x004ea400080011ff */
[----:B--2---:R-:W-:Y:S05]  /*43e0*/  @!P0 BRA `(.L_x_75) ;  /* 0x0000004800ec8947 */ /* 0x004fea0003800000 */
.L_x_165:
[----:B------:R-:W3:Y:S01]  /*43f0*/  LDS.128 R4, [R4+0x120] ;  /* 0x0001200004047984 */ /* 0x000ee20000000c00 */
[----:B------:R-:W-:Y:S01]  /*4400*/  UISETP.GE.AND UP0, UPT, UR42, 0x1, UPT ;  /* 0x000000012a00788c */ /* 0x000fe2000bf06270 */
[----:B------:R-:W-:Y:S01]  /*4410*/  @!PT LDS RZ, [RZ] ;  /* 0x00000000fffff984 */ /* 0x000fe20000000800 */
[----:B------:R-:W-:Y:S01]  /*4420*/  @!PT LDS RZ, [RZ] ;  /* 0x00000000fffff984 */ /* 0x000fe20000000800 */
[----:B------:R-:W-:Y:S01]  /*4430*/  @!PT LDS RZ, [RZ] ;  /* 0x00000000fffff984 */ /* 0x000fe20000000800 */
[----:B------:R-:W-:Y:S01]  /*4440*/  @!PT LDS RZ, [RZ] ;  /* 0x00000000fffff984 */ /* 0x000fe20000000800 */
[----:B------:R4:W-:Y:S06]  /*4450*/  MEMBAR.ALL.CTA ;  /* 0x0000000000007992 */ /* 0x0009ec0000008000 */
[----:B----4-:R-:W4:Y:S01]  /*4460*/  FENCE.VIEW.ASYNC.S ;  /* 0x00000000000073c6 */ /* 0x010f220000000000 */
[----:B---3--:R-:W-:Y:S11]  /*4470*/  LOP3.LUT P0, RZ, R6, 0x1, RZ, 0xc0, !PT ;  /* 0x0000000106ff7812 */ /* 0x008ff6000780c0ff */
[----:B------:R-:W-:Y:S02]  /*4480*/  @!UPT UIADD3 URZ, UPT, UPT, URZ, URZ, URZ ;  /* 0x000000fffffff290 */ /* 0x000fe4000fffe0ff */
[----:B----4-:R-:W-:Y:S01]  /*4490*/  VOTEU.ANY UP2, P0 ;  /* 0x0000000000ff7886 */ /* 0x010fe20000040100 */
[----:B------:R-:W-:Y:S11]  /*44a0*/  PLOP3.LUT P0, PT, PT, PT, UP2, 0x80, 0x8 ;  /* 0x000000000008781c */ /* 0x000ff60003f0f028 */
[----:B------:R-:W-:Y:S02]  /*44b0*/  @!UPT UIADD3 URZ, UPT, UPT, URZ, URZ, URZ ;  /* 0x000000fffffff290 */ /* 0x000fe4000fffe0ff */
[----:B--2---:R-:W-:Y:S02]  /*44c0*/  @P0 SHF.R.U32.HI R0, RZ, 0x10, R5 ;  /* 0x00000010ff000819 */ /* 0x004fe40000011605 */
[----:B------:R-:W-:Y:S02]  /*44d0*/  @P0 MOV R2, R4 ;  /* 0x0000000400020202 */ /* 0x000fe40000000f00 */
[----:B------:R-:W-:Y:S01]  /*44e0*/  @P0 R2UR UR4, R0 ;  /* 0x00000000000402ca */ /* 0x000fe200000e0000 */
[----:B------:R-:W-:Y:S01]  /*44f0*/  VIADD R0, R8, 0xa0 ;  /* 0x000000a008007836 */ /* 0x000fe20000000000 */
[----:B------:R-:W-:Y:S02]  /*4500*/  @P0 LOP3.LUT R4, R5, 0xffff, RZ, 0xc0, !PT ;  /* 0x0000ffff05040812 */ /* 0x000fe400078ec0ff */
[----:B------:R-:W-:Y:S02]  /*4510*/  @P0 R2UR UR6, R2 ;  /* 0x00000000020602ca */ /* 0x000fe400000e0000 */
[----:B------:R-:W-:Y:S02]  /*4520*/  PRMT R0, RZ, 0x654, R0 ;  /* 0x00000654ff007816 */ /* 0x000fe40000000000 */
[----:B------:R-:W-:Y:S02]  /*4530*/  @P0 R2UR UR5, R4 ;  /* 0x00000000040502ca */ /* 0x000fe400000e0000 */
[----:B------:R2:W-:Y:S03]  /*4540*/  SYNCS.ARRIVE.TRANS64.RED.A1T0 RZ, [R0+URZ], RZ ;  /* 0x000000ff00ff79a7 */ /* 0x0005e600081004ff */
[----:B------:R-:W-:Y:S04]  /*4550*/  @UP2 UMOV UR29, UR4 ;  /* 0x00000004001d2c82 */ /* 0x000fe80008000000 */
[----:B------:R-:W-:Y:S04]  /*4560*/  @UP2 UMOV UR14, UR6 ;  /* 0x00000006000e2c82 */ /* 0x000fe80008000000 */
[----:B------:R-:W-:Y:S01]  /*4570*/  @UP2 UMOV UR13, UR5 ;  /* 0x00000005000d2c82 */ /* 0x000fe20008000000 */
[----:B------:R-:W-:Y:S05]  /*4580*/  BRA.U !UP0, `(.L_x_76) ;  /* 0x0000000108c07547 */ /* 0x000fea000b800000 */
[----:B------:R-:W-:Y:S02]  /*4590*/  UIMAD.WIDE.U32 UR18, UR13, UR51, URZ ;  /* 0x000000330d1272a5 */ /* 0x000fe4000f8e00ff */
[----:B------:R-:W-:Y:S02]  /*45a0*/  UP2UR UR16, UPR, URZ, 0x4 ;  /* 0x00000004ff107883 */ /* 0x000fe40008000000 */
[----:B------:R-:W-:Y:S02]  /*45b0*/  UISETP.NE.AND UP2, UPT, UR50, 0x1, UPT ;  /* 0x000000013200788c */ /* 0x000fe4000bf45270 */
[----:B------:R-:W-:Y:S02]  /*45c0*/  UIMAD.WIDE.U32 UR26, UR14, UR48, URZ ;  /* 0x000000300e1a72a5 */ /* 0x000fe4000f8e00ff */
[----:B------:R-:W-:Y:S02]  /*45d0*/  USEL UR4, UR37, UR41, !UP2 ;  /* 0x0000002925047287 */ /* 0x000fe4000d000000 */
[----:B------:R-:W-:Y:S02]  /*45e0*/  UISETP.NE.AND UP0, UPT, UR15, 0x1, UPT ;  /* 0x000000010f00788c */ /* 0x000fe4000bf05270 */
[----:B------:R-:W-:Y:S02]  /*45f0*/  UP2UR UR20, UPR, URZ, 0x2 ;  /* 0x00000002ff147883 */ /* 0x000fe40008000000 */
[----:B------:R-:W-:Y:S02]  /*4600*/  UISETP.NE.AND UP1, UPT, UR42, 0x1, UPT ;  /* 0x000000012a00788c */ /* 0x000fe4000bf25270 */
[----:B-1----:R-:W-:Y:S02]  /*4610*/  UIMAD.WIDE.U32 UR8, UR4, UR22, URZ ;  /* 0x00000016040872a5 */ /* 0x002fe4000f8e00ff */
[----:B------:R-:W-:Y:S01]  /*4620*/  USEL UR7, UR38, UR43, !UP0 ;  /* 0x0000002b26077287 */ /* 0x000fe2000c000000 */
[----:B------:R-:W-:Y:S02]  /*4630*/  UMOV UR5, UR19 ;  /* 0x0000001300057c82 */ /* 0x000fe40008000000 */
[----:B------:R-:W-:Y:S02]  /*4640*/  USHF.R.U32.HI UR6, URZ, UR44, UR5 ;  /* 0x0000002cff067299 */ /* 0x000fe40008011605 */
[----:B------:R-:W-:Y:S02]  /*4650*/  UIMAD.WIDE.U32 UR10, UR7, UR22, URZ ;  /* 0x00000016070a72a5 */ /* 0x000fe4000f8e00ff */
[----:B------:R-:W-:Y:S02]  /*4660*/  USEL UR6, UR13, UR6, !UP2 ;  /* 0x000000060d067287 */ /* 0x000fe4000d000000 */
[----:B------:R-:W-:Y:S01]  /*4670*/  UISETP.NE.AND UP2, UPT, UR16, URZ, UPT ;  /* 0x000000ff1000728c */ /* 0x000fe2000bf45270 */
[----:B------:R-:W-:Y:S02]  /*4680*/  UMOV UR5, UR27 ;  /* 0x0000001b00057c82 */ /* 0x000fe40008000000 */
[----:B------:R-:W-:Y:S03]  /*4690*/  USHF.R.U32.HI UR12, URZ, UR49, UR5 ;  /* 0x00000031ff0c7299 */ /* 0x000fe60008011605 */
[----:B------:R-:W-:Y:S02]  /*46a0*/  UMOV UR5, UR9 ;  /* 0x0000000900057c82 */ /* 0x000fe40008000000 */
[----:B------:R-:W-:Y:S03]  /*46b0*/  @UP1 USHF.R.U32.HI UR4, URZ, UR23, UR5 ;  /* 0x00000017ff041299 */ /* 0x000fe60008011605 */
[----:B------:R-:W-:Y:S01]  /*46c0*/  UMOV UR5, UR11 ;  /* 0x0000000b00057c82 */ /* 0x000fe20008000000 */
[----:B------:R-:W-:Y:S02]  /*46d0*/  UIMAD UR4, UR42, UR4, URZ ;  /* 0x000000042a0472a4 */ /* 0x000fe4000f8e02ff */
[----:B------:R-:W-:Y:S02]  /*46e0*/  @UP1 USHF.R.U32.HI UR7, URZ, UR23, UR5 ;  /* 0x00000017ff071299 */ /* 0x000fe40008011605 */
[----:B------:R-:W-:Y:S02]  /*46f0*/  USEL UR5, UR14, UR12, !UP0 ;  /* 0x0000000c0e057287 */ /* 0x000fe4000c000000 */
[----:B------:R-:W-:Y:S02]  /*4700*/  UIMAD.WIDE.U32 UR10, UR6, UR22, URZ ;  /* 0x00000016060a72a5 */ /* 0x000fe4000f8e00ff */
[----:B------:R-:W-:Y:S02]  /*4710*/  UIMAD UR8, UR42, UR7, URZ ;  /* 0x000000072a0872a4 */ /* 0x000fe4000f8e02ff */
[----:B------:R-:W-:Y:S03]  /*4720*/  UISETP.GE.AND UP0, UPT, UR6, UR4, UPT ;  /* 0x000000040600728c */ /* 0x000fe6000bf06270 */
[----:B------:R-:W-:Y:S01]  /*4730*/  UMOV UR4, UR11 ;  /* 0x0000000b00047c82 */ /* 0x000fe20008000000 */
[----:B------:R-:W-:Y:S02]  /*4740*/  UISETP.GE.OR UP0, UPT, UR5, UR8, UP0 ;  /* 0x000000080500728c */ /* 0x000fe40008706670 */
[----:B------:R-:W-:Y:S02]  /*4750*/  USHF.R.U32.HI UR4, URZ, UR23, UR4 ;  /* 0x00000017ff047299 */ /* 0x000fe40008011604 */
[----:B------:R-:W-:Y:S02]  /*4760*/  UIMAD.WIDE.U32 UR8, UR5, UR22, URZ ;  /* 0x00000016050872a5 */ /* 0x000fe4000f8e00ff */
[----:B------:R-:W-:Y:S04]  /*4770*/  USEL UR10, UR6, UR4, !UP1 ;  /* 0x00000004060a7287 */ /* 0x000fe8000c800000 */
[----:B------:R-:W-:Y:S01]  /*4780*/  UIADD3 UR11, UPT, UPT, -UR10, URZ, URZ ;  /* 0x000000ff0a0b7290 */ /* 0x000fe2000fffe1ff */
[----:B------:R-:W-:Y:S02]  /*4790*/  @!UP0 UMOV UR4, UR9 ;  /* 0x0000000900048c82 */ /* 0x000fe40008000000 */
[----:B------:R-:W-:Y:S02]  /*47a0*/  @!UP0 USHF.R.U32.HI UR4, URZ, UR23, UR4 ;  /* 0x00000017ff048299 */ /* 0x000fe40008011604 */
[----:B------:R-:W-:Y:S02]  /*47b0*/  UIMAD UR8, UR42, UR11, UR6 ;  /* 0x0000000b2a0872a4 */ /* 0x000fe4000f8e0206 */
[----:B------:R-:W-:Y:S02]  /*47c0*/  @!UP0 USEL UR4, UR5, UR4, !UP1 ;  /* 0x0000000405048287 */ /* 0x000fe4000c800000 */
[----:B------:R-:W-:Y:S02]  /*47d0*/  UISETP.NE.AND UP1, UPT, UR20, URZ, UPT ;  /* 0x000000ff1400728c */ /* 0x000fe4000bf25270 */
[----:B------:R-:W-:Y:S02]  /*47e0*/  @!UP0 UIMAD UR8, UR7, UR8, UR4 ;  /* 0x00000008070882a4 */ /* 0x000fe4000f8e0204 */
[----:B------:R-:W-:Y:S02]  /*47f0*/  @!UP0 UIADD3 UR9, UPT, UPT, UR10, -UR4, URZ ;  /* 0x800000040a098290 */ /* 0x000fe4000fffe0ff */
[----:B------:R-:W-:Y:S02]  /*4800*/  UIADD3 UR4, UPT, UPT, -UR5, URZ, URZ ;  /* 0x000000ff05047290 */ /* 0x000fe4000fffe1ff */
[----:B------:R-:W-:Y:S02]  /*4810*/  UIADD3 UR7, UPT, UPT, -UR6, URZ, URZ ;  /* 0x000000ff06077290 */ /* 0x000fe4000fffe1ff */
[----:B------:R-:W-:Y:S02]  /*4820*/  @!UP0 UIMAD UR6, UR9, UR42, UR5 ;  /* 0x0000002a090682a4 */ /* 0x000fe4000f8e0205 */
[----:B------:R-:W-:Y:S02]  /*4830*/  UIMAD UR14, UR15, UR4, UR14 ;  /* 0x000000040f0e72a4 */ /* 0x000fe4000f8e020e */
[----:B------:R-:W-:Y:S01]  /*4840*/  UIMAD UR13, UR50, UR7, UR13 ;  /* 0x00000007320d72a4 */ /* 0x000fe2000f8e020d */
[----:B------:R-:W-:Y:S02]  /*4850*/  @!UP0 UMOV UR5, UR8 ;  /* 0x0000000800058c82 */ /* 0x000fe40008000000 */
[----:B------:R-:W-:Y:S02]  /*4860*/  UIMAD UR14, UR5, UR15, UR14 ;  /* 0x0000000f050e72a4 */ /* 0x000fe4000f8e020e */
[----:B------:R-:W-:Y:S11]  /*4870*/  UIMAD UR13, UR6, UR50, UR13 ;  /* 0x00000032060d72a4 */ /* 0x000ff6000f8e020d */
[----:B------:R-:W-:Y:S01]  /*4880*/  @!UPT UIADD3 URZ, UPT, UPT, URZ, URZ, URZ ;  /* 0x000000fffffff290 */ /* 0x000fe2000fffe0ff */
.L_x_76:
[----:B------:R-:W3:Y:S01]  /*4890*/  @!UP3 LDCU.128 UR8, c[0x0][0xb10] ;  /* 0x00016200ff08b7ac */ /* 0x000ee20008000c00 */
[----:B------:R-:W-:Y:S02]  /*48a0*/  ISETP.NE.U32.AND P0, PT, RZ, UR30, PT ;  /* 0x0000001eff007c0c */ /* 0x000fe4000bf05070 */
[----:B------:R-:W-:Y:S02]  /*48b0*/  SHF.L.U32 R4, R11, 0x1f, RZ ;  /* 0x0000001f0b047819 */ /* 0x000fe400000006ff */
[----:B------:R-:W-:Y:S01]  /*48c0*/  ISETP.NE.AND.EX P0, PT, RZ, UR31, PT, P0 ;  /* 0x0000001fff007c0c */ /* 0x000fe2000bf05300 */
[----:B------:R-:W4:Y:S01]  /*48d0*/  @!UP3 LDCU UR5, c[0x0][0xb0c] ;  /* 0x00016180ff05b7ac */ /* 0x000f220008000800 */
[----:B------:R-:W-:Y:S02]  /*48e0*/  USHF.L.U32 UR35, UR24, 0x6, URZ ;  /* 0x0000000618237899 */ /* 0x000fe400080006ff */
[----:B------:R-:W-:Y:S02]  /*48f0*/  USHF.L.U32 UR34, UR28, 0x7, URZ ;  /* 0x000000071c227899 */ /* 0x000fe400080006ff */
[----:B---3--:R-:W-:Y:S07]  /*4900*/  UIMAD.WIDE.U32 UR6, UR14, UR8, URZ ;  /* 0x000000080e0672a5 */ /* 0x008fee000f8e00ff */
[----:B------:R-:W-:Y:S01]  /*4910*/  @!UP3 UMOV UR4, UR7 ;  /* 0x000000070004bc82 */ /* 0x000fe20008000000 */
[----:B----4-:R-:W-:Y:S02]  /*4920*/  @!UP3 UISETP.NE.AND UP0, UPT, UR5, 0x1, UPT ;  /* 0x000000010500b88c */ /* 0x010fe4000bf05270 */
[----:B------:R-:W-:Y:S02]  /*4930*/  @!UP3 USHF.R.U32.HI UR4, URZ, UR9, UR4 ;  /* 0x00000009ff04b299 */ /* 0x000fe40008011604 */
[----:B------:R-:W-:Y:S02]  /*4940*/  UIMAD.WIDE.U32 UR6, UR13, UR11, URZ ;  /* 0x0000000b0d0672a5 */ /* 0x000fe4000f8e00ff */
[----:B------:R-:W-:Y:S02]  /*4950*/  @!UP3 USEL UR8, UR14, UR4, !UP0 ;  /* 0x000000040e08b287 */ /* 0x000fe4000c000000 */
[----:B------:R-:W-:Y:S03]  /*4960*/  @!UP3 UISETP.NE.AND UP0, UPT, UR10, 0x1, UPT ;  /* 0x000000010a00b88c */ /* 0x000fe6000bf05270 */
[----:B------:R-:W-:Y:S02]  /*4970*/  @!UP3 UMOV UR6, UR7 ;  /* 0x000000070006bc82 */ /* 0x000fe40008000000 */
[----:B------:R-:W3:Y:S02]  /*4980*/  @!UP3 LDCU UR4, c[0x0][0xb20] ;  /* 0x00016400ff04b7ac */ /* 0x000ee40008000800 */
[----:B---3--:R-:W-:Y:S04]  /*4990*/  @!UP3 USHF.R.U32.HI UR6, URZ, UR4, UR6 ;  /* 0x00000004ff06b299 */ /* 0x008fe80008011606 */
[----:B------:R-:W-:Y:S04]  /*49a0*/  @!UP3 USEL UR6, UR13, UR6, !UP0 ;  /* 0x000000060d06b287 */ /* 0x000fe8000c000000 */
[----:B------:R-:W-:Y:S02]  /*49b0*/  @!UP3 UIADD3 UR4, UPT, UPT, -UR8, UR6, URZ ;  /* 0x000000060804b290 */ /* 0x000fe4000fffe1ff */
[----:B------:R-:W-:Y:S02]  /*49c0*/  @!UP3 UIADD3 UR6, UPT, UPT, UR8, -UR6, URZ ;  /* 0x800000060806b290 */ /* 0x000fe4000fffe0ff */
[----:B------:R-:W-:Y:S02]  /*49d0*/  @!UP3 UIMAD UR14, UR4, UR5, UR14 ;  /* 0x00000005040eb2a4 */ /* 0x000fe4000f8e020e */
[----:B------:R-:W-:Y:S01]  /*49e0*/  @!UP3 UIMAD UR13, UR6, UR10, UR13 ;  /* 0x0000000a060db2a4 */ /* 0x000fe2000f8e020d */
[----:B------:R-:W-:Y:S11]  /*49f0*/  BRA.U UP4, `(.L_x_77) ;  /* 0x0000000104107547 */ /* 0x000ff6000b800000 */
[----:B------:R-:W-:Y:S04]  /*4a00*/  MOV R2, UR39 ;  /* 0x0000002700027c02 */ /* 0x000fe80008000f00 */
[----:B------:R-:W-:Y:S04]  /*4a10*/  SHF.L.U32 R2, R2, 0x1f, RZ ;  /* 0x0000001f02027819 */ /* 0x000fe800000006ff */
[----:B------:R-:W3:Y:S02]  /*4a20*/  SYNCS.PHASECHK.TRANS64.TRYWAIT P1, [UR21+0x88], R2 ;  /* 0x00008802ff0075a7 */ /* 0x000ee40008021115 */
[----:B---3--:R-:W-:Y:S05]  /*4a30*/  @!P1 BRA `(.L_x_78) ;  /* 0x00000044006c9947 */ /* 0x008fea0003800000 */
.L_x_77:
[----:B------:R-:W-:Y:S05]  /*4a40*/  BRA.U !UP6, `(.L_x_79) ;  /* 0x000000010e387547 */ /* 0x000fea000b800000 */
[----:B------:R-:W-:Y:S01]  /*4a50*/  UPLOP3.LUT UP1, UPT, UPT, UPT, UP5, 0x80, 0x8 ;  /* 0x000000000008789c */ /* 0x000fe20003f2f050 */
[----:B--2---:R-:W-:Y:S01]  /*4a60*/  HFMA2 R0, -RZ, RZ, 0, 5.9604644775390625e-08 ;  /* 0x00000001ff007431 */ /* 0x004fe200000001ff */
[----:B------:R-:W2:Y:S01]  /*4a70*/  LDCU.64 UR8, c[0x0][0x358] ;  /* 0x00006b00ff0877ac */ /* 0x000ea20008000a00 */
[----:B------:R-:W-:Y:S03]  /*4a80*/  IMAD.MOV.U32 R45, RZ, RZ, 0x1 ;  /* 0x00000001ff2d7424 */ /* 0x000fe600078e00ff */
[----:B------:R-:W-:Y:S05]  /*4a90*/  PLOP3.LUT P1, PT, PT, PT, UP1, 0x80, 0x8 ;  /* 0x000000000008781c */ /* 0x000fea0003f2f018 */
[----:B------:R-:W3:Y:S01]  /*4aa0*/  @UP1 LDCU.64 UR4, c[0x0][0x888] ;  /* 0x00011100ff0417ac */ /* 0x000ee20008000a00 */
[----:B------:R-:W-:Y:S07]  /*4ab0*/  @UP1 UIMAD UR6, UR36, UR30, URZ ;  /* 0x0000001e240612a4 */ /* 0x000fee000f8e02ff */
[----:B------:R-:W-:Y:S01]  /*4ac0*/  @!P1 PRMT R45, R0, 0x7610, R45 ;  /* 0x00007610002d9816 */ /* 0x000fe2000000002d */
[----:B---3--:R-:W-:Y:S06]  /*4ad0*/  @UP1 UIMAD.WIDE UR4, UR6, 0x4, UR4 ;  /* 0x00000004060418a5 */ /* 0x008fec000f8e0204 */
[----:B------:R-:W-:Y:S01]  /*4ae0*/  IMAD.U32 R6, RZ, RZ, UR4 ;  /* 0x00000004ff067e24 */ /* 0x000fe2000f8e00ff */
[----:B------:R-:W-:Y:S04]  /*4af0*/  MOV R7, UR5 ;  /* 0x0000000500077c02 */ /* 0x000fe80008000f00 */
[----:B------:R-:W3:Y:S01]  /*4b00*/  @!UP1 LDCU UR4, c[0x0][0x880] ;  /* 0x00011000ff0497ac */ /* 0x000ee20008000800 */
[----:B--2--5:R4:W5:Y:S02]  /*4b10*/  @P1 LDG.E R27, desc[UR8][R6.64] ;  /* 0x00000008061b1981 */ /* 0x024964000c1e1900 */
[----:B---34-:R-:W-:Y:S07]  /*4b20*/  @!P1 IMAD.U32 R27, RZ, RZ, UR4 ;  /* 0x00000004ff1b9e24 */ /* 0x018fee000f8e00ff */
.L_x_79:
[----:B-----5:R-:W-:Y:S01]  /*4b30*/  @!P0 FSETP.EQ.AND P2, PT, R27, RZ, PT ;  /* 0x000000ff1b00820b */ /* 0x020fe20003f42000 */
[----:B------:R-:W-:Y:S01]  /*4b40*/  @!UPT UIADD3 URZ, UPT, UPT, URZ, URZ, URZ ;  /* 0x000000fffffff290 */ /* 0x000fe2000fffe0ff */
[----:B------:R-:W-:Y:S11]  /*4b50*/  @!P0 BRA `(.L_x_80) ;  /* 0x0000000000148947 */ /* 0x000ff60003800000 */
[----:B------:R-:W-:Y:S02]  /*4b60*/  LOP3.LUT P0, RZ, R45, 0xff, RZ, 0xc0, !PT ;  /* 0x000000ff2dff7812 */ /* 0x000fe4000780c0ff */
[----:B------:R-:W-:Y:S04]  /*4b70*/  PLOP3.LUT P2, PT, PT, PT, UP1, 0x80, 0x8 ;  /* 0x000000000008781c */ /* 0x000fe80003f4f018 */
[----:B------:R-:W-:Y:S07]  /*4b80*/  PLOP3.LUT P2, PT, P2, PT, PT, 0x8, 0x80 ;  /* 0x000000000080781c */ /* 0x000fee000174e170 */
[----:B------:R-:W-:Y:S11]  /*4b90*/  @P0 FSETP.EQ.AND P2, PT, R27, RZ, PT ;  /* 0x000000ff1b00020b */ /* 0x000ff60003f42000 */
[----:B------:R-:W-:Y:S02]  /*4ba0*/  @!UPT UIADD3 URZ, UPT, UPT, URZ, URZ, URZ ;  /* 0x000000fffffff290 */ /* 0x000fe4000fffe0ff */
.L_x_80:
[----:B------:R-:W3:Y:S01]  /*4bb0*/  SYNCS.PHASECHK.TRANS64.TRYWAIT P0, [UR21+0x60], R4 ;  /* 0x00006004ff0075a7 */ /* 0x000ee20008001115 */
[----:B------:R-:W-:Y:S04]  /*4bc0*/  ELECT P1, URZ, PT ;  /* 0x0000000000ff782f */ /* 0x000fe80003820000 */
[----:B------:R-:W-:Y:S01]  /*4bd0*/  PLOP3.LUT P1, PT, P2, P1, PT, 0xf2, 0x2f ;  /* 0x00000000002f781c */ /* 0x000fe20001723e72 */
[----:B------:R-:W-:Y:S01]  /*4be0*/  @!UPT UIADD3 URZ, UPT, UPT, URZ, URZ, URZ ;  /* 0x000000fffffff290 */ /* 0x000fe2000fffe0ff */
[----:B---3--:R-:W-:Y:S11]  /*4bf0*/  @!P0 BRA `(.L_x_81) ;  /* 0x0000004400148947 */ /* 0x008ff60003800000 */
.L_x_168:
[----:B--2---:R-:W-:Y:S01]  /*4c00*/  @!P1 IADD3 R2, P0, PT, R12, 0x580, RZ ;  /* 0x000005800c029810 */ /* 0x004fe20007f1e0ff */
[----:B------:R-:W-:Y:S01]  /*4c10*/  VOTEU.ALL UP0, P1 ;  /* 0x0000000000ff7886 */ /* 0x000fe20000800000 */
[----:B------:R-:W-:Y:S01]  /*4c20*/  UMOV UR6, 0x0 ;  /* 0x0000000000067882 */ /* 0x000fe20000000000 */
[----:B------:R-:W-:Y:S01]  /*4c30*/  UMOV UR7, 0x10000000 ;  /* 0x1000000000077882 */ /* 0x000fe20000000000 */
[----:B------:R-:W-:Y:S01]  /*4c40*/  @!P1 R2UR UR5, R2 ;  /* 0x00000000020592ca */ /* 0x000fe200000e0000 */
[----:B------:R-:W-:Y:S01]  /*4c50*/  @!P1 IMAD.X R0, RZ, RZ, R13, P0 ;  /* 0x000000ffff009224 */ /* 0x000fe200000e060d */
[----:B------:R-:W-:Y:S01]  /*4c60*/  @!UP0 UIADD3 UR32, UPT, UPT, UR21, 0x200, URZ ;  /* 0x0000020015208890 */ /* 0x000fe2000fffe0ff */
[----:B------:R-:W-:Y:S03]  /*4c70*/  VOTEU.ALL UP0, P1 ;  /* 0x0000000000ff7886 */ /* 0x000fe60000800000 */
[----:B------:R-:W-:Y:S01]  /*4c80*/  @!P1 R2UR UR4, R0 ;  /* 0x00000000000492ca */ /* 0x000fe200000e0000 */
[----:B------:R-:W-:Y:S06]  /*4c90*/  @!P1 IMAD.MOV.U32 R0, RZ, RZ, 0x1000 ;  /* 0x00001000ff009424 */ /* 0x000fec00078e00ff */
[----:B------:R-:W-:Y:S06]  /*4ca0*/  IMAD.U32 R6, RZ, RZ, UR5 ;  /* 0x00000005ff067e24 */ /* 0x000fec000f8e00ff */
[----:B------:R-:W-:Y:S01]  /*4cb0*/  IMAD.U32 R7, RZ, RZ, UR4 ;  /* 0x00000004ff077e24 */ /* 0x000fe2000f8e00ff */
[----:B------:R-:W-:Y:S04]  /*4cc0*/  @!P1 R2UR UR4, R6 ;  /* 0x00000000060492ca */ /* 0x000fe800000e0000 */
[----:B------:R-:W-:Y:S11]  /*4cd0*/  @!P1 R2UR UR5, R7 ;  /* 0x00000000070592ca */ /* 0x000ff600000e0000 */
[----:B------:R-:W-:Y:S02]  /*4ce0*/  @!UPT UIADD3 URZ, UPT, UPT, URZ, URZ, URZ ;  /* 0x000000fffffff290 */ /* 0x000fe4000fffe0ff */
[----:B------:R2:W-:Y:S01]  /*4cf0*/  @!UP0 UTMALDG.3D [UR32], [UR4], desc[UR6] ;  /* 0x00000620040085b4 */ /* 0x0005e20008011000 */
[----:B------:R3:W-:Y:S01]  /*4d00*/  @!P1 SYNCS.ARRIVE.TRANS64.RED.A0TR RZ, [UR21+0x40], R0 ;  /* 0x00004000ffff99a7 */ /* 0x0007e20008300415 */
[----:B--2---:R-:W-:Y:S09]  /*4d10*/  UPRMT UR4, UR47, 0x654, UR33 ;  /* 0x000006542f047896 */ /* 0x004ff20008000021 */
[----:B------:R-:W-:Y:S01]  /*4d20*/  SYNCS.ARRIVE.TRANS64.RED.A1T0 RZ, [UR4], RZ ;  /* 0x000000ffffff79a7 */ /* 0x000fe20008100404 */
[----:B------:R-:W2:Y:S02]  /*4d30*/  SYNCS.PHASECHK.TRANS64.TRYWAIT P0, [UR21+0x68], R4 ;  /* 0x00006804ff0075a7 */ /* 0x000ea40008001115 */
[----:B--23--:R-:W-:Y:S05]  /*4d40*/  @!P0 BRA `(.L_x_82) ;  /* 0x0000004000d88947 */ /* 0x00cfea0003800000 */
.L_x_170:
[----:B------:R-:W-:Y:S01]  /*4d50*/  @!P1 IADD3 R2, P0, PT, R12, 0x580, RZ ;  /* 0x000005800c029810 */ /* 0x000fe20007f1e0ff */
[----:B------:R-:W-:Y:S01]  /*4d60*/  VOTEU.ALL UP0, P1 ;  /* 0x0000000000ff7886 */ /* 0x000fe20000800000 */
[----:B------:R-:W-:Y:S01]  /*4d70*/  UMOV UR6, 0x0 ;  /* 0x0000000000067882 */ /* 0x000fe20000000000 */
[----:B------:R-:W-:Y:S01]  /*4d80*/  UMOV UR7, 0x10000000 ;  /* 0x1000000000077882 */ /* 0x000fe20000000000 */
[----:B------:R-:W-:Y:S01]  /*4d90*/  @!P1 R2UR UR5, R2 ;  /* 0x00000000020592ca */ /* 0x000fe200000e0000 */
[----:B--2---:R-:W-:Y:S01]  /*4da0*/  @!P1 IMAD.X R0, RZ, RZ, R13, P0 ;  /* 0x000000ffff009224 */ /* 0x004fe200000e060d */
[----:B------:R-:W-:Y:S02]  /*4db0*/  @!UP0 UIADD3 UR26, UPT, UPT, UR34, 0x20, URZ ;  /* 0x00000020221a8890 */ /* 0x000fe4000fffe0ff */
[----:B------:R-:W-:Y:S02]  /*4dc0*/  @!UP0 UIADD3 UR24, UPT, UPT, UR21, 0x1200, URZ ;  /* 0x0000120015188890 */ /* 0x000fe4000fffe0ff */
[----:B------:R-:W-:Y:S01]  /*4dd0*/  @!P1 R2UR UR4, R0 ;  /* 0x00000000000492ca */ /* 0x000fe200000e0000 */
[----:B------:R-:W-:Y:S01]  /*4de0*/  VOTEU.ALL UP0, P1 ;  /* 0x0000000000ff7886 */ /* 0x000fe20000800000 */
[----:B------:R-:W-:Y:S01]  /*4df0*/  UMOV UR27, UR35 ;  /* 0x00000023001b7c82 */ /* 0x000fe20008000000 */
[----:B------:R-:W-:Y:S01]  /*4e00*/  UMOV UR28, UR36 ;  /* 0x00000024001c7c82 */ /* 0x000fe20008000000 */
[----:B------:R-:W-:Y:S03]  /*4e10*/  @!P1 IMAD.MOV.U32 R0, RZ, RZ, 0x1000 ;  /* 0x00001000ff009424 */ /* 0x000fe600078e00ff */
        /* <DEDUP_REMOVED lines=11> */
.L_x_172:
[----:B------:R-:W-:Y:S01]  /*4ed0*/  @!P1 IADD3 R2, P0, PT, R12, 0x580, RZ ;  /* 0x000005800c029810 */ /* 0x000fe20007f1e0ff */
[----:B------:R-:W-:Y:S01]  /*4ee0*/  VOTEU.ALL UP0, P1 ;  /* 0x0000000000ff7886 */ /* 0x000fe20000800000 */
[----:B------:R-:W-:Y:S01]  /*4ef0*/  UMOV UR6, 0x0 ;  /* 0x0000000000067882 */ /* 0x000fe20000000000 */
[----:B------:R-:W-:Y:S01]  /*4f00*/  UMOV UR7, 0x10000000 ;  /* 0x1000000000077882 */ /* 0x000fe20000000000 */
[----:B------:R-:W-:Y:S01]  /*4f10*/  @!P1 R2UR UR5, R2 ;  /* 0x00000000020592ca */ /* 0x000fe200000e0000 */
[----:B--2---:R-:W-:Y:S01]  /*4f20*/  @!P1 IMAD.X R0, RZ, RZ, R13, P0 ;  /* 0x000000ffff009224 */ /* 0x004fe200000e060d */
[----:B------:R-:W-:Y:S01]  /*4f30*/  @!UP0 UIADD3 UR18, UPT, UPT, UR34, 0x40, URZ ;  /* 0x0000004022128890 */ /* 0x000fe2000fffe0ff */
[----:B------:R-:W-:Y:S01]  /*4f40*/  VIADD R10, R10, 0x1 ;  /* 0x000000010a0a7836 */ /* 0x000fe20000000000 */
        /* <DEDUP_REMOVED lines=17> */
.L_x_174:
[----:B------:R-:W-:Y:S01]  /*5060*/  @!P1 IADD3 R2, P0, PT, R12, 0x580, RZ ;  /* 0x000005800c029810 */ /* 0x000fe20007f1e0ff */
[----:B------:R-:W-:Y:S01]  /*5070*/  VOTEU.ALL UP0, P1 ;  /* 0x0000000000ff7886 */ /* 0x000fe20000800000 */
[----:B------:R-:W-:Y:S01]  /*5080*/  UMOV UR6, 0x0 ;  /* 0x0000000000067882 */ /* 0x000fe20000000000 */
[----:B------:R-:W-:Y:S01]  /*5090*/  UMOV UR7, 0x10000000 ;  /* 0x1000000000077882 */ /* 0x000fe20000000000 */
[----:B------:R-:W-:Y:S01]  /*50a0*/  @!P1 R2UR UR5, R2 ;  /* 0x00000000020592ca */ /* 0x000fe200000e0000 */
[----:B--2---:R-:W-:Y:S01]  /*50b0*/  @!P1 IMAD.X R0, RZ, RZ, R13, P0 ;  /* 0x000000ffff009224 */ /* 0x004fe200000e060d */
[----:B------:R-:W-:Y:S01]  /*50c0*/  @!UP0 UIADD3 UR10, UPT, UPT, UR34, 0x60, URZ ;  /* 0x00000060220a8890 */ /* 0x000fe2000fffe0ff */
[----:B------:R-:W-:Y:S01]  /*50d0*/  R2UR UR16, R47 ;  /* 0x000000002f1072ca */ /* 0x000fe200000e0000 */
[----:B------:R-:W-:Y:S01]  /*50e0*/  @!UP0 UIADD3 UR8, UPT, UPT, UR21, 0x3200, URZ ;  /* 0x0000320015088890 */ /* 0x000fe2000fffe0ff */
[----:B------:R-:W-:Y:S01]  /*50f0*/  ISETP.NE.AND P0, PT, R10, 0x2, PT ;  /* 0x000000020a00780c */ /* 0x000fe20003f05270 */
[----:B------:R-:W-:Y:S01]  /*5100*/  @!UP0 UIADD3 UR9, UPT, UPT, UR21, 0x58, URZ ;  /* 0x0000005815098890 */ /* 0x000fe2000fffe0ff */
[----:B------:R-:W-:Y:S01]  /*5110*/  @!P1 R2UR UR4, R0 ;  /* 0x00000000000492ca */ /* 0x000fe200000e0000 */
[----:B------:R-:W-:Y:S01]  /*5120*/  VOTEU.ALL UP0, P1 ;  /* 0x0000000000ff7886 */ /* 0x000fe20000800000 */
[----:B------:R-:W-:Y:S01]  /*5130*/  UMOV UR11, UR35 ;  /* 0x00000023000b7c82 */ /* 0x000fe20008000000 */
[----:B------:R-:W-:Y:S01]  /*5140*/  UMOV UR12, UR36 ;  /* 0x00000024000c7c82 */ /* 0x000fe20008000000 */
[----:B------:R-:W-:Y:S01]  /*5150*/  SEL R0, RZ, 0x1, P0 ;  /* 0x00000001ff007807 */ /* 0x000fe20000000000 */
[----:B------:R-:W-:Y:S01]  /*5160*/  UIADD3 UR28, UPT, UPT, UR13, UR63, URZ ;  /* 0x0000003f0d1c7290 */ /* 0x000fe2000fffe0ff */
[----:B------:R-:W-:Y:S01]  /*5170*/  IMAD.U32 R4, RZ, RZ, UR5 ;  /* 0x00000005ff047e24 */ /* 0x000fe2000f8e00ff */
[----:B------:R-:W-:Y:S01]  /*5180*/  LOP3.LUT R11, R11, 0x1, RZ, 0x3c, !PT ;  /* 0x000000010b0b7812 */ /* 0x000fe200078e3cff */
[----:B------:R-:W-:Y:S01]  /*5190*/  UMOV UR36, UR29 ;  /* 0x0000001d00247c82 */ /* 0x000fe20008000000 */
[----:B------:R-:W-:Y:S01]  /*51a0*/  LOP3.LUT R9, R9, R0, RZ, 0x3c, !PT ;  /* 0x0000000009097212 */ /* 0x000fe200078e3cff */
[----:B------:R-:W-:Y:S01]  /*51b0*/  UIADD3 UR24, UPT, UPT, UR14, UR16, URZ ;  /* 0x000000100e187290 */ /* 0x000fe2000fffe0ff */
[----:B------:R-:W-:Y:S01]  /*51c0*/  SEL R10, R10, RZ, P0 ;  /* 0x000000ff0a0a7207 */ /* 0x000fe20000000000 */
[----:B------:R-:W-:Y:S01]  /*51d0*/  UPLOP3.LUT UP4, UPT, UPT, UPT, UPT, 0x80, 0x8 ;  /* 0x000000000008789c */ /* 0x000fe20003f8f070 */
[----:B------:R-:W-:Y:S01]  /*51e0*/  IMAD.U32 R5, RZ, RZ, UR4 ;  /* 0x00000004ff057e24 */ /* 0x000fe2000f8e00ff */
[----:B------:R-:W-:Y:S04]  /*51f0*/  @!P1 R2UR UR4, R4 ;  /* 0x00000000040492ca */ /* 0x000fe800000e0000 */
[----:B------:R-:W-:Y:S11]  /*5200*/  @!P1 R2UR UR5, R5 ;  /* 0x00000000050592ca */ /* 0x000ff600000e0000 */
[----:B------:R-:W-:Y:S02]  /*5210*/  @!UPT UIADD3 URZ, UPT, UPT, URZ, URZ, URZ ;  /* 0x000000fffffff290 */ /* 0x000fe4000fffe0ff */
[----:B------:R2:W-:Y:S01]  /*5220*/  @!UP0 UTMALDG.3D [UR8], [UR4], desc[UR6] ;  /* 0x00000608040085b4 */ /* 0x0005e20008011000 */
[----:B------:R2:W-:Y:S01]  /*5230*/  @!P1 SYNCS.ARRIVE.TRANS64.RED.A0TR RZ, [UR21+0x58], R3 ;  /* 0x00005803ffff99a7 */ /* 0x0005e20008300415 */
[----:B------:R-:W-:Y:S01]  /*5240*/  SYNCS.ARRIVE.TRANS64.RED.A1T0 RZ, [UR40], RZ ;  /* 0x000000ffffff79a7 */ /* 0x000fe20008100428 */
[----:B------:R-:W-:Y:S05]  /*5250*/  BRA.U UP2, `(.L_x_85) ;  /* 0xfffffff102507547 */ /* 0x000fea000b83ffff */
[----:B------:R-:W-:-:S04]  /*5260*/  SHF.L.U32 R2, R11, 0x1f, RZ ;  /* 0x0000001f0b027819 */ /* 0x000fc800000006ff */
[----:B------:R-:W3:Y:S02]  /*5270*/  SYNCS.PHASECHK.TRANS64.TRYWAIT P0, [UR21+0x60], R2 ;  /* 0x00006002ff0075a7 */ /* 0x000ee40008001115 */
[----:B---3--:R-:W-:Y:S05]  /*5280*/  @!P0 BRA `(.L_x_86) ;  /* 0x0000003c00d08947 */ /* 0x008fea0003800000 */
.L_x_176:
[----:B------:R-:W4:Y:S02]  /*5290*/  SYNCS.PHASECHK.TRANS64.TRYWAIT P0, [UR21+0x68], R2 ;  /* 0x00006802ff0075a7 */ /* 0x000f240008001115 */
[----:B----4-:R-:W-:Y:S05]  /*52a0*/  @!P0 BRA `(.L_x_87) ;  /* 0x0000003c00e08947 */ /* 0x010fea0003800000 */
.L_x_178:
[----:B------:R-:W4:Y:S02]  /*52b0*/  SYNCS.PHASECHK.TRANS64.TRYWAIT P0, [UR21+0x70], R2 ;  /* 0x00007002ff0075a7 */ /* 0x000f240008001115 */
[----:B----4-:R-:W-:Y:S05]  /*52c0*/  @!P0 BRA `(.L_x_88) ;  /* 0x0000003c00f08947 */ /* 0x010fea0003800000 */
.L_x_180:
[----:B---3--:R-:W-:-:S07]  /*52d0*/  MOV R0, UR21 ;  /* 0x0000001500007c02 */ /* 0x008fce0008000f00 */
.L_x_89:
[----:B---3--:R-:W-:-:S04]  /*52e0*/  SHF.L.U32 R2, R11, 0x1f, RZ ;  /* 0x0000001f0b027819 */ /* 0x008fc800000006ff */
[----:B------:R3:W4:Y:S03]  /*52f0*/  SYNCS.PHASECHK.TRANS64.TRYWAIT P0, [R0+URZ+0x78], R2 ;  /* 0x00007802000075a7 */ /* 0x00072600080011ff */
[----:B----4-:R-:W-:Y:S05]  /*5300*/  @!P0 NANOSLEEP.SYNCS 0x989680 ;  /* 0x009896800000895d */ /* 0x010fea0003900000 */
[----:B------:R-:W4:Y:S02]  /*5310*/  @!P0 SYNCS.PHASECHK.TRANS64 P0, [R0+URZ+0x78], R2 ;  /* 0x00007802000085a7 */ /* 0x000f2400080010ff */
[----:B-12-4-:R-:W-:Y:S05]  /*5320*/  @P0 EXIT ;  /* 0x000000000000094d */ /* 0x016fea0003800000 */
[----:B------:R-:W-:Y:S05]  /*5330*/  BRA `(.L_x_89) ;  /* 0xfffffffc00e87947 */ /* 0x000fea000383ffff */
.L_x_74:
[----:B------:R-:W-:-:S06]  /*5340*/  UISETP.GE.AND UP0, UPT, UR18, 0x4, UPT ;  /* 0x000000041200788c */ /* 0x000fcc000bf06270 */
[----:B------:R-:W-:-:S13]  /*5350*/  PLOP3.LUT P0, PT, PT, PT, UP0, 0x80, 0x8 ;  /* 0x000000000008781c */ /* 0x000fda0003f0f008 */
[----:B-1----:R-:W-:Y:S05]  /*5360*/  @!P0 EXIT ;  /* 0x000000000000894d */ /* 0x002fea0003800000 */
[----:B------:R-:W-:Y:S01]  /*5370*/  BAR.SYNC.DEFER_BLOCKING 0x6, 0xa0 ;  /* 0x0182800000007b1d */ /* 0x000fe20000010000 */
[C---:B------:R-:W-:Y:S01]  /*5380*/  IMAD.SHL.U32 R3, R56.reuse, 0x20, RZ ;  /* 0x0000002038037824 */ /* 0x040fe200078e00ff */
[----:B------:R-:W-:Y:S01]  /*5390*/  SHF.R.U32.HI R6, RZ, 0x1, R56 ;  /* 0x00000001ff067819 */ /* 0x000fe20000011638 */
[C---:B------:R-:W-:Y:S01]  /*53a0*/  IMAD.SHL.U32 R2, R56.reuse, 0x10, RZ ;  /* 0x0000001038027824 */ /* 0x040fe200078e00ff */
[C---:B------:R-:W-:Y:S01]  /*53b0*/  LOP3.LUT P0, RZ, R56.reuse, 0x4, RZ, 0xc0, !PT ;  /* 0x0000000438ff7812 */ /* 0x040fe2000780c0ff */
[C---:B------:R-:W-:Y:S01]  /*53c0*/  IMAD.U32 R23, R56.reuse, 0x10000, RZ ;  /* 0x0001000038177824 */ /* 0x040fe200078e00ff */
[----:B------:R-:W-:Y:S01]  /*53d0*/  UMOV UR44, 0x400 ;  /* 0x00000400002c7882 */ /* 0x000fe20000000000 */
[----:B------:R-:W1:Y:S01]  /*53e0*/  LDCU.64 UR4, c[0x0][0x890] ;  /* 0x00011200ff0477ac */ /* 0x000e620008000a00 */
[----:B------:R-:W2:Y:S01]  /*53f0*/  LDC.64 R42, c[0x0][0x8b0] ;  /* 0x00022c00ff2a7b82 */ /* 0x000ea20000000a00 */
[----:B------:R-:W-:Y:S01]  /*5400*/  LOP3.LUT R7, R3, 0xc0, RZ, 0xc0, !PT ;  /* 0x000000c003077812 */ /* 0x000fe200078ec0ff */
[----:B------:R-:W-:Y:S01]  /*5410*/  IMAD.SHL.U32 R44, R56, 0x4, RZ ;  /* 0x00000004382c7824 */ /* 0x000fe200078e00ff */
[----:B------:R-:W-:Y:S01]  /*5420*/  ULEA UR44, UR47, UR44, 0x18 ;  /* 0x0000002c2f2c7291 */ /* 0x000fe2000f8ec0ff */
[----:B------:R-:W-:Y:S01]  /*5430*/  LOP3.LUT R2, R2, 0x600, RZ, 0xc0, !PT ;  /* 0x0000060002027812 */ /* 0x000fe200078ec0ff */
[----:B------:R-:W-:Y:S01]  /*5440*/  IMAD.MOV.U32 R55, RZ, RZ, 0x20 ;  /* 0x00000020ff377424 */ /* 0x000fe200078e00ff */
[----:B------:R-:W-:Y:S01]  /*5450*/  LOP3.LUT R6, R7, 0x8, R6, 0xf8, !PT ;  /* 0x0000000807067812 */ /* 0x000fe200078ef806 */
[----:B------:R-:W-:Y:S01]  /*5460*/  IMAD.MOV.U32 R54, RZ, RZ, 0x1 ;  /* 0x00000001ff367424 */ /* 0x000fe200078e00ff */
[----:B------:R-:W3:Y:S01]  /*5470*/  LDC.64 R40, c[0x0][0x8a8] ;  /* 0x00022a00ff287b82 */ /* 0x000ee20000000a00 */
[----:B------:R-:W-:Y:S01]  /*5480*/  LOP3.LUT R2, R2, 0x20, R3, 0xf8, !PT ;  /* 0x0000002002027812 */ /* 0x000fe200078ef803 */
[----:B------:R-:W-:Y:S01]  /*5490*/  IMAD.MOV.U32 R22, RZ, RZ, RZ ;  /* 0x000000ffff167224 */ /* 0x000fe200078e00ff */
[----:B------:R-:W-:-:S02]  /*54a0*/  LOP3.LUT R23, R23, 0x600000, RZ, 0xc0, !PT ;  /* 0x0060000017177812 */ /* 0x000fc400078ec0ff */
[----:B------:R-:W-:Y:S02]  /*54b0*/  CS2R R52, SRZ ;  /* 0x0000000000347805 */ /* 0x000fe4000001ff00 */
[----:B------:R-:W-:Y:S01]  /*54c0*/  LOP3.LUT R44, R6, 0x18, R44, 0x78, !PT ;  /* 0x00000018062c7812 */ /* 0x000fe200078e782c */
[----:B------:R-:W-:Y:S01]  /*54d0*/  IMAD.MOV.U32 R51, RZ, RZ, RZ ;  /* 0x000000ffff337224 */ /* 0x000fe200078e00ff */
[----:B------:R-:W-:Y:S01]  /*54e0*/  LOP3.LUT R2, R2, 0x100, R3, 0xf8, !PT ;  /* 0x0000010002027812 */ /* 0x000fe200078ef803 */
[----:B------:R-:W4:Y:S01]  /*54f0*/  LDS R0, [UR44+0x140] ;  /* 0x0001402cff007984 */ /* 0x000f220008000800 */
[----:B-1----:R-:W-:Y:S01]  /*5500*/  IMAD.U32 R58, RZ, RZ, UR4 ;  /* 0x00000004ff3a7e24 */ /* 0x002fe2000f8e00ff */
[----:B------:R-:W-:Y:S01]  /*5510*/  UIADD3 UR4, UPT, UPT, UR44, 0x200, URZ ;  /* 0x000002002c047890 */ /* 0x000fe2000fffe0ff */
[----:B------:R-:W-:Y:S01]  /*5520*/  LOP3.LUT R44, R2, R44, RZ, 0xfc, !PT ;  /* 0x0000002c022c7212 */ /* 0x000fe200078efcff */
[----:B------:R-:W-:Y:S01]  /*5530*/  IMAD.U32 R57, RZ, RZ, UR5 ;  /* 0x00000005ff397e24 */ /* 0x000fe2000f8e00ff */
[----:B------:R-:W-:Y:S01]  /*5540*/  LOP3.LUT R56, R56, 0x60, RZ, 0xc0, !PT ;  /* 0x0000006038387812 */ /* 0x000fe200078ec0ff */
[----:B------:R-:W1:Y:S01]  /*5550*/  LDCU UR60, c[0x0][0x370] ;  /* 0x00006e00ff3c77ac */ /* 0x000e620008000800 */
[----:B------:R-:W-:Y:S01]  /*5560*/  SEL R55, R55, 0xffffffe0, !P0 ;  /* 0xffffffe037377807 */ /* 0x000fe20004000000 */
[----:B------:R-:W-:Y:S01]  /*5570*/  IMAD.U32 R49, RZ, RZ, UR4 ;  /* 0x00000004ff317e24 */ /* 0x000fe2000f8e00ff */
[----:B------:R-:W1:Y:S01]  /*5580*/  LDCU UR43, c[0x0][0xb0c] ;  /* 0x00016180ff2b77ac */ /* 0x000e620008000800 */
[----:B------:R-:W1:Y:S01]  /*5590*/  LDCU UR39, c[0x0][0xb30] ;  /* 0x00016600ff2777ac */ /* 0x000e620008000800 */
[----:B------:R-:W1:Y:S01]  /*55a0*/  LDCU.64 UR54, c[0x0][0x888] ;  /* 0x00011100ff3677ac */ /* 0x000e620008000a00 */
[----:B------:R-:W1:Y:S01]  /*55b0*/  LDCU.64 UR40, c[0x0][0xb28] ;  /* 0x00016500ff2877ac */ /* 0x000e620008000a00 */
[----:B------:R-:W1:Y:S01]  /*55c0*/  LDCU.128 UR56, c[0x0][0xb10] ;  /* 0x00016200ff3877ac */ /* 0x000e620008000c00 */
[----:B------:R-:W1:Y:S01]  /*55d0*/  LDCU UR53, c[0x0][0x374] ;  /* 0x00006e80ff3577ac */ /* 0x000e620008000800 */
[----:B------:R-:W-:Y:S01]  /*55e0*/  UMOV UR52, URZ ;  /* 0x000000ff00347c82 */ /* 0x000fe20008000000 */
[----:B------:R-:W-:Y:S01]  /*55f0*/  UMOV UR46, URZ ;  /* 0x000000ff002e7c82 */ /* 0x000fe20008000000 */
[----:B-1234-:R-:W-:-:S07]  /*5600*/  IMAD.IADD R23, R0, 0x1, R23 ;  /* 0x0000000100177824 */ /* 0x01efce00078e0217 */
.L_x_133:
[C---:B------:R-:W-:Y:S02]  /*5610*/  LEA R3, R51.reuse, UR44, 0x3 ;  /* 0x0000002c33037c11 */ /* 0x040fe4000f8e18ff */
[----:B------:R-:W-:Y:S02]  /*5620*/  SHF.L.U32 R0, R52, 0x1f, RZ ;  /* 0x0000001f34007819 */ /* 0x000fe400000006ff */
[----:B-1----:R-:W-:Y:S02]  /*5630*/  LEA R4, R51, UR44, 0x4 ;  /* 0x0000002c33047c11 */ /* 0x002fe4000f8e20ff */
[----:B------:R-:W1:Y:S02]  /*5640*/  SYNCS.PHASECHK.TRANS64.TRYWAIT P0, [R3+URZ+0x90], R0 ;  /* 0x00009000030075a7 */ /* 0x000e6400080011ff */
[----:B-12---:R-:W-:Y:S05]  /*5650*/  @!P0 BRA `(.L_x_90) ;  /* 0x0000003c00248947 */ /* 0x006fea0003800000 */
.L_x_181:
        /* <DEDUP_REMOVED lines=8> */
[----:B--2---:R-:W-:Y:S11]  /*56e0*/  LOP3.LUT P0, RZ, R6, 0x1, RZ, 0xc0, !PT ;  /* 0x0000000106ff7812 */ /* 0x004ff6000780c0ff */
[----:B------:R-:W-:Y:S02]  /*56f0*/  @!UPT UIADD3 URZ, UPT, UPT, URZ, URZ, URZ ;  /* 0x000000fffffff290 */ /* 0x000fe4000fffe0ff */
[----:B---3--:R-:W-:Y:S01]  /*5700*/  VOTEU.ANY UP1, P0 ;  /* 0x0000000000ff7886 */ /* 0x008fe20000020100 */
[----:B------:R-:W-:Y:S01]  /*5710*/  PLOP3.LUT P0, PT, PT, PT, UP1, 0x80, 0x8 ;  /* 0x000000000008781c */ /* 0x000fe20003f0f018 */
[----:B------:R-:W-:Y:S11]  /*5720*/  UP2UR UR62, UPR, URZ, 0x2 ;  /* 0x00000002ff3e7883 */ /* 0x000ff60008000000 */
[----:B------:R-:W-:Y:S01]  /*5730*/  @!UPT UIADD3 URZ, UPT, UPT, URZ, URZ, URZ ;  /* 0x000000fffffff290 */ /* 0x000fe2000fffe0ff */
[----:B-1----:R-:W-:Y:S02]  /*5740*/  @P0 SHF.R.U32.HI R0, RZ, 0x10, R5 ;  /* 0x00000010ff000819 */ /* 0x002fe40000011605 */
        /* <DEDUP_REMOVED lines=12> */
[----:B------:R-:W2:Y:S01]  /*5810*/  LDCU UR12, c[0x0][0xb20] ;  /* 0x00016400ff0c77ac */ /* 0x000ea20008000800 */
[----:B------:R-:W-:Y:S02]  /*5820*/  UIMAD.WIDE.U32 UR4, UR53, UR59, URZ ;  /* 0x0000003b350472a5 */ /* 0x000fe4000f8e00ff */
[----:B------:R-:W-:Y:S02]  /*5830*/  UIMAD.WIDE.U32 UR6, UR60, UR56, URZ ;  /* 0x000000383c0672a5 */ /* 0x000fe4000f8e00ff */
[----:B------:R-:W-:Y:S02]  /*5840*/  UISETP.NE.AND UP0, UPT, UR58, 0x1, UPT ;  /* 0x000000013a00788c */ /* 0x000fe4000bf05270 */
[----:B------:R-:W-:Y:S02]  /*5850*/  UIMAD.WIDE.U32 UR8, UR37, UR59, URZ ;  /* 0x0000003b250872a5 */ /* 0x000fe4000f8e00ff */
[----:B------:R-:W-:Y:S02]  /*5860*/  UIMAD.WIDE.U32 UR10, UR38, UR56, URZ ;  /* 0x00000038260a72a5 */ /* 0x000fe4000f8e00ff */
[----:B------:R-:W-:Y:S02]  /*5870*/  UISETP.NE.AND UP1, UPT, UR43, 0x1, UPT ;  /* 0x000000012b00788c */ /* 0x000fe4000bf25270 */
[----:B------:R-:W-:Y:S01]  /*5880*/  UISETP.NE.AND UP2, UPT, UR42, 0x1, UPT ;  /* 0x000000012a00788c */ /* 0x000fe2000bf45270 */
[----:B------:R-:W-:Y:S02]  /*5890*/  UMOV UR4, UR5 ;  /* 0x0000000500047c82 */ /* 0x000fe40008000000 */
[----:B--2---:R-:W-:Y:S03]  /*58a0*/  USHF.R.U32.HI UR5, URZ, UR12, UR4 ;  /* 0x0000000cff057299 */ /* 0x004fe60008011604 */
[----:B------:R-:W-:Y:S02]  /*58b0*/  UMOV UR4, UR7 ;  /* 0x0000000700047c82 */ /* 0x000fe40008000000 */
[----:B------:R-:W-:Y:S02]  /*58c0*/  USHF.R.U32.HI UR7, URZ, UR57, UR4 ;  /* 0x00000039ff077299 */ /* 0x000fe40008011604 */
[----:B------:R-:W-:Y:S02]  /*58d0*/  USEL UR4, UR53, UR5, !UP0 ;  /* 0x0000000535047287 */ /* 0x000fe4000c000000 */
[----:B------:R-:W-:Y:S01]  /*58e0*/  USEL UR7, UR60, UR7, !UP1 ;  /* 0x000000073c077287 */ /* 0x000fe2000c800000 */
[----:B------:R-:W-:Y:S01]  /*58f0*/  UMOV UR5, UR9 ;  /* 0x0000000900057c82 */ /* 0x000fe20008000000 */
[----:B------:R-:W-:Y:S02]  /*5900*/  UIMAD.WIDE.U32 UR8, UR4, UR40, URZ ;  /* 0x00000028040872a5 */ /* 0x000fe4000f8e00ff */
[----:B------:R-:W-:Y:S03]  /*5910*/  USHF.R.U32.HI UR6, URZ, UR12, UR5 ;  /* 0x0000000cff067299 */ /* 0x000fe60008011605 */
[----:B------:R-:W-:Y:S01]  /*5920*/  UMOV UR5, UR11 ;  /* 0x0000000b00057c82 */ /* 0x000fe20008000000 */
[----:B------:R-:W-:Y:S02]  /*5930*/  UIMAD.WIDE.U32 UR10, UR7, UR40, URZ ;  /* 0x00000028070a72a5 */ /* 0x000fe4000f8e00ff */
[----:B------:R-:W-:Y:S02]  /*5940*/  USHF.R.U32.HI UR12, URZ, UR57, UR5 ;  /* 0x00000039ff0c7299 */ /* 0x000fe40008011605 */
[----:B------:R-:W-:Y:S01]  /*5950*/  USEL UR6, UR37, UR6, !UP0 ;  /* 0x0000000625067287 */ /* 0x000fe2000c000000 */
[----:B------:R-:W-:Y:S02]  /*5960*/  UMOV UR5, UR9 ;  /* 0x0000000900057c82 */ /* 0x000fe40008000000 */
[----:B------:R-:W-:Y:S01]  /*5970*/  UMOV UR10, UR11 ;  /* 0x0000000b000a7c82 */ /* 0x000fe20008000000 */
[----:B------:R-:W-:Y:S02]  /*5980*/  @UP2 USHF.R.U32.HI UR4, URZ, UR41, UR5 ;  /* 0x00000029ff042299 */ /* 0x000fe40008011605 */
[----:B------:R-:W-:Y:S02]  /*5990*/  @UP2 USHF.R.U32.HI UR7, URZ, UR41, UR10 ;  /* 0x00000029ff072299 */ /* 0x000fe4000801160a */
[----:B------:R-:W-:Y:S02]  /*59a0*/  UIMAD UR4, UR42, UR4, URZ ;  /* 0x000000042a0472a4 */ /* 0x000fe4000f8e02ff */
[----:B------:R-:W-:Y:S02]  /*59b0*/  UIMAD.WIDE.U32 UR10, UR6, UR40, URZ ;  /* 0x00000028060a72a5 */ /* 0x000fe4000f8e00ff */
[----:B------:R-:W-:Y:S02]  /*59c0*/  USEL UR5, UR38, UR12, !UP1 ;  /* 0x0000000c26057287 */ /* 0x000fe4000c800000 */
[----:B------:R-:W-:Y:S02]  /*59d0*/  UIMAD UR8, UR42, UR7, URZ ;  /* 0x000000072a0872a4 */ /* 0x000fe4000f8e02ff */
[----:B------:R-:W-:Y:S03]  /*59e0*/  UISETP.GE.AND UP0, UPT, UR6, UR4, UPT ;  /* 0x000000040600728c */ /* 0x000fe6000bf06270 */
[----:B------:R-:W-:Y:S01]  /*59f0*/  UMOV UR4, UR11 ;  /* 0x0000000b00047c82 */ /* 0x000fe20008000000 */
[----:B------:R-:W-:Y:S02]  /*5a00*/  UISETP.GE.OR UP0, UPT, UR5, UR8, UP0 ;  /* 0x000000080500728c */ /* 0x000fe40008706670 */
[----:B------:R-:W-:Y:S02]  /*5a10*/  USHF.R.U32.HI UR4, URZ, UR41, UR4 ;  /* 0x00000029ff047299 */ /* 0x000fe40008011604 */
[----:B------:R-:W-:Y:S02]  /*5a20*/  UIMAD.WIDE.U32 UR8, UR5, UR40, URZ ;  /* 0x00000028050872a5 */ /* 0x000fe4000f8e00ff */
[----:B------:R-:W-:Y:S02]  /*5a30*/  USEL UR11, UR6, UR4, !UP2 ;  /* 0x00000004060b7287 */ /* 0x000fe4000d000000 */
[----:B------:R-:W-:Y:S02]  /*5a40*/  UIADD3 UR8, UPT, UPT, -UR5, URZ, URZ ;  /* 0x000000ff05087290 */ /* 0x000fe4000fffe1ff */
[----:B------:R-:W-:Y:S01]  /*5a50*/  UIADD3 UR10, UPT, UPT, -UR11, URZ, URZ ;  /* 0x000000ff0b0a7290 */ /* 0x000fe2000fffe1ff */
[----:B------:R-:W-:Y:S01]  /*5a60*/  @!UP0 UMOV UR4, UR9 ;  /* 0x0000000900048c82 */ /* 0x000fe20008000000 */
[----:B------:R-:W-:Y:S02]  /*5a70*/  UIADD3 UR9, UPT, UPT, -UR6, URZ, URZ ;  /* 0x000000ff06097290 */ /* 0x000fe4000fffe1ff */
[----:B------:R-:W-:Y:S02]  /*5a80*/  @!UP0 USHF.R.U32.HI UR4, URZ, UR41, UR4 ;  /* 0x00000029ff048299 */ /* 0x000fe40008011604 */
[----:B------:R-:W-:Y:S02]  /*5a90*/  UIMAD UR10, UR42, UR10, UR6 ;  /* 0x0000000a2a0a72a4 */ /* 0x000fe4000f8e0206 */
[----:B------:R-:W-:Y:S04]  /*5aa0*/  @!UP0 USEL UR4, UR5, UR4, !UP2 ;  /* 0x0000000405048287 */ /* 0x000fe8000d000000 */
[----:B------:R-:W-:Y:S02]  /*5ab0*/  @!UP0 UIMAD UR10, UR7, UR10, UR4 ;  /* 0x0000000a070a82a4 */ /* 0x000fe4000f8e0204 */
[----:B------:R-:W-:Y:S02]  /*5ac0*/  @!UP0 UIADD3 UR11, UPT, UPT, UR11, -UR4, URZ ;  /* 0x800000040b0b8290 */ /* 0x000fe4000fffe0ff */
[----:B------:R-:W-:Y:S02]  /*5ad0*/  UIMAD UR7, UR43, UR8, UR38 ;  /* 0x000000082b0772a4 */ /* 0x000fe4000f8e0226 */
[----:B------:R-:W-:Y:S02]  /*5ae0*/  @!UP0 UIMAD UR6, UR11, UR42, UR5 ;  /* 0x0000002a0b0682a4 */ /* 0x000fe4000f8e0205 */
[----:B------:R-:W-:Y:S01]  /*5af0*/  UIMAD UR4, UR58, UR9, UR37 ;  /* 0x000000093a0472a4 */ /* 0x000fe2000f8e0225 */
[----:B------:R-:W-:Y:S02]  /*5b00*/  @!UP0 UMOV UR5, UR10 ;  /* 0x0000000a00058c82 */ /* 0x000fe40008000000 */
[----:B------:R-:W-:Y:S02]  /*5b10*/  UIMAD UR38, UR5, UR43, UR7 ;  /* 0x0000002b052672a4 */ /* 0x000fe4000f8e0207 */
[----:B------:R-:W-:Y:S11]  /*5b20*/  UIMAD UR37, UR6, UR58, UR4 ;  /* 0x0000003a062572a4 */ /* 0x000ff6000f8e0204 */
[----:B------:R-:W-:Y:S01]  /*5b30*/  @!UPT UIADD3 URZ, UPT, UPT, URZ, URZ, URZ ;  /* 0x000000fffffff290 */ /* 0x000fe2000fffe0ff */
.L_x_91:
[----:B------:R-:W-:Y:S01]  /*5b40*/  UISETP.NE.AND UP0, UPT, UR39, 0x1, UPT ;  /* 0x000000012700788c */ /* 0x000fe2000bf05270 */
[----:B------:R-:W-:Y:S01]  /*5b50*/  LOP3.LUT P0, RZ, R49, 0x1b0, RZ, 0xc0, !PT ;  /* 0x000001b031ff7812 */ /* 0x000fe2000780c0ff */
[----:B------:R-:W-:Y:S01]  /*5b60*/  USHF.L.U32 UR50, UR24, 0x6, URZ ;  /* 0x0000000618327899 */ /* 0x000fe200080006ff */
[----:B------:R-:W-:Y:S01]  /*5b70*/  BSSY.RECONVERGENT B6, `(.L_x_92) ;  /* 0x0000034000067945 */ /* 0x000fe20003800200 */
[----:B------:R-:W-:Y:S01]  /*5b80*/  USHF.L.U32 UR49, UR28, 0x7, URZ ;  /* 0x000000071c317899 */ /* 0x000fe200080006ff */
[----:B------:R-:W-:Y:S06]  /*5b90*/  IADD3 R51, PT, PT, R51, 0x1, RZ ;  /* 0x0000000133337810 */ /* 0x000fec0007ffe0ff */
[----:B------:R-:W2:Y:S01]  /*5ba0*/  @!UP0 LDCU.128 UR12, c[0x0][0xb10] ;  /* 0x00016200ff0c87ac */ /* 0x000ea20008000c00 */
[----:B------:R-:W3:Y:S01]  /*5bb0*/  @!UP0 LDCU UR5, c[0x0][0xb0c] ;  /* 0x00016180ff0587ac */ /* 0x000ee20008000800 */
[----:B------:R-:W4:Y:S01]  /*5bc0*/  @!UP0 LDCU UR10, c[0x0][0xb20] ;  /* 0x00016400ff0a87ac */ /* 0x000f220008000800 */
[----:B--2---:R-:W-:Y:S02]  /*5bd0*/  UIMAD.WIDE.U32 UR8, UR38, UR12, URZ ;  /* 0x0000000c260872a5 */ /* 0x004fe4000f8e00ff */
[----:B------:R-:W-:Y:S02]  /*5be0*/  UIMAD.WIDE.U32 UR6, UR37, UR15, URZ ;  /* 0x0000000f250672a5 */ /* 0x000fe4000f8e00ff */
[----:B------:R-:W-:Y:S03]  /*5bf0*/  @!UP0 UISETP.NE.AND UP1, UPT, UR14, 0x1, UPT ;  /* 0x000000010e00888c */ /* 0x000fe6000bf25270 */
[----:B------:R-:W-:Y:S01]  /*5c00*/  @!UP0 UMOV UR4, UR9 ;  /* 0x0000000900048c82 */ /* 0x000fe20008000000 */
[----:B---3--:R-:W-:Y:S02]  /*5c10*/  @!UP0 UISETP.NE.AND UP2, UPT, UR5, 0x1, UPT ;  /* 0x000000010500888c */ /* 0x008fe4000bf45270 */
[----:B------:R-:W-:Y:S01]  /*5c20*/  @!UP0 USHF.R.U32.HI UR4, URZ, UR13, UR4 ;  /* 0x0000000dff048299 */ /* 0x000fe20008011604 */
[----:B------:R-:W-:Y:S02]  /*5c30*/  @!UP0 UMOV UR6, UR7 ;  /* 0x0000000700068c82 */ /* 0x000fe40008000000 */
[----:B----4-:R-:W-:Y:S02]  /*5c40*/  @!UP0 USHF.R.U32.HI UR6, URZ, UR10, UR6 ;  /* 0x0000000aff068299 */ /* 0x010fe40008011606 */
[----:B------:R-:W-:Y:S02]  /*5c50*/  @!UP0 USEL UR7, UR38, UR4, !UP2 ;  /* 0x0000000426078287 */ /* 0x000fe4000d000000 */
[----:B------:R-:W-:Y:S04]  /*5c60*/  @!UP0 USEL UR6, UR37, UR6, !UP1 ;  /* 0x0000000625068287 */ /* 0x000fe8000c800000 */
[----:B------:R-:W-:Y:S02]  /*5c70*/  @!UP0 UIADD3 UR4, UPT, UPT, -UR7, UR6, URZ ;  /* 0x0000000607048290 */ /* 0x000fe4000fffe1ff */
[----:B------:R-:W-:Y:S02]  /*5c80*/  @!UP0 UIADD3 UR6, UPT, UPT, UR7, -UR6, URZ ;  /* 0x8000000607068290 */ /* 0x000fe4000fffe0ff */
[----:B------:R-:W-:Y:S02]  /*5c90*/  @!UP0 UIMAD UR38, UR4, UR5, UR38 ;  /* 0x00000005042682a4 */ /* 0x000fe4000f8e0226 */
[----:B------:R-:W-:Y:S01]  /*5ca0*/  @!UP0 UIMAD UR37, UR6, UR14, UR37 ;  /* 0x0000000e062582a4 */ /* 0x000fe2000f8e0225 */
[----:B------:R-:W-:Y:S11]  /*5cb0*/  @!P0 BRA `(.L_x_93) ;  /* 0x00000000007c8947 */ /* 0x000ff60003800000 */
[----:B------:R-:W2:Y:S01]  /*5cc0*/  LDCU.64 UR8, c[0x4][0x80] ;  /* 0x01001000ff0877ac */ /* 0x000ea20008000a00 */
[----:B------:R-:W-:Y:S01]  /*5cd0*/  MOV R2, 0x0 ;  /* 0x0000000000027802 */ /* 0x000fe20000000f00 */
[----:B------:R-:W-:Y:S02]  /*5ce0*/  HFMA2 R12, -RZ, RZ, 0, 5.9604644775390625e-08 ;  /* 0x00000001ff0c7431 */ /* 0x000fe400000001ff */
[----:B------:R-:W-:Y:S01]  /*5cf0*/  IMAD.MOV.U32 R8, RZ, RZ, 0x70 ;  /* 0x00000070ff087424 */ /* 0x000fe200078e00ff */
[----:B------:R3:W4:Y:S01]  /*5d00*/  LDC.64 R14, c[0x4][R2] ;  /* 0x01000000020e7b82 */ /* 0x0007220000000a00 */
[----:B------:R-:W1:Y:S01]  /*5d10*/  LDCU.64 UR6, c[0x4][0x88] ;  /* 0x01001100ff0677ac */ /* 0x000e620008000a00 */
[----:B------:R-:W-:Y:S01]  /*5d20*/  IMAD.MOV.U32 R13, RZ, RZ, RZ ;  /* 0x000000ffff0d7224 */ /* 0x000fe200078e00ff */
[----:B------:R-:W1:Y:S01]  /*5d30*/  LDCU.64 UR4, c[0x4][0x8] ;  /* 0x01000100ff0477ac */ /* 0x000e620008000a00 */
[----:B--2---:R-:W-:Y:S01]  /*5d40*/  MOV R5, UR9 ;  /* 0x0000000900057c02 */ /* 0x004fe20008000f00 */
[----:B------:R-:W-:Y:S01]  /*5d50*/  IMAD.U32 R4, RZ, RZ, UR8 ;  /* 0x00000008ff047e24 */ /* 0x000fe2000f8e00ff */
[----:B-1----:R-:W-:Y:S01]  /*5d60*/  MOV R7, UR7 ;  /* 0x0000000700077c02 */ /* 0x002fe20008000f00 */
[----:B------:R-:W-:Y:S01]  /*5d70*/  IMAD.U32 R6, RZ, RZ, UR6 ;  /* 0x00000006ff067e24 */ /* 0x000fe2000f8e00ff */
[----:B------:R-:W-:Y:S01]  /*5d80*/  MOV R11, UR5 ;  /* 0x00000005000b7c02 */ /* 0x000fe20008000f00 */
[----:B------:R-:W-:Y:S02]  /*5d90*/  IMAD.U32 R10, RZ, RZ, UR4 ;  /* 0x00000004ff0a7e24 */ /* 0x000fe4000f8e00ff */
[----:B------:R-:W-:Y:S07]  /*5da0*/  LEPC R20, `(.L_x_94) ;  /* 0x000000001014794e */ /* 0x000fee0000000000 */
[----:B---345:R-:W-:Y:S05]  /*5db0*/  CALL.ABS.NOINC R14 ;  /* 0x000000000e007343 */ /* 0x038fea0003c00000 */
.L_x_94:
[----:B------:R-:W1:Y:S01]  /*5dc0*/  LDCU.64 UR8, c[0x4][0x80] ;  /* 0x01001000ff0877ac */ /* 0x000e620008000a00 */
[----:B------:R-:W2:Y:S01]  /*5dd0*/  LDC.64 R2, c[0x4][R2] ;  /* 0x0100000002027b82 */ /* 0x000ea20000000a00 */
[----:B------:R-:W-:Y:S02]  /*5de0*/  HFMA2 R12, -RZ, RZ, 0, 5.9604644775390625e-08 ;  /* 0x00000001ff0c7431 */ /* 0x000fe400000001ff */
[----:B------:R-:W-:Y:S02]  /*5df0*/  IMAD.MOV.U32 R8, RZ, RZ, 0x70 ;  /* 0x00000070ff087424 */ /* 0x000fe400078e00ff */
[----:B------:R-:W-:Y:S01]  /*5e00*/  IMAD.MOV.U32 R13, RZ, RZ, RZ ;  /* 0x000000ffff0d7224 */ /* 0x000fe200078e00ff */
[----:B------:R-:W3:Y:S01]  /*5e10*/  LDCU.64 UR6, c[0x4][0x88] ;  /* 0x01001100ff0677ac */ /* 0x000ee20008000a00 */
[----:B------:R-:W4:Y:S01]  /*5e20*/  LDCU.64 UR4, c[0x4][0x8] ;  /* 0x01000100ff0477ac */ /* 0x000f220008000a00 */
[----:B-1----:R-:W-:Y:S02]  /*5e30*/  MOV R4, UR8 ;  /* 0x0000000800047c02 */ /* 0x002fe40008000f00 */
[----:B------:R-:W-:Y:S02]  /*5e40*/  MOV R5, UR9 ;  /* 0x0000000900057c02 */ /* 0x000fe40008000f00 */
[----:B---3--:R-:W-:Y:S01]  /*5e50*/  MOV R7, UR7 ;  /* 0x0000000700077c02 */ /* 0x008fe20008000f00 */
[----:B------:R-:W-:Y:S01]  /*5e60*/  IMAD.U32 R6, RZ, RZ, UR6 ;  /* 0x00000006ff067e24 */ /* 0x000fe2000f8e00ff */
[----:B----4-:R-:W-:Y:S01]  /*5e70*/  MOV R11, UR5 ;  /* 0x00000005000b7c02 */ /* 0x010fe20008000f00 */
[----:B------:R-:W-:Y:S02]  /*5e80*/  IMAD.U32 R10, RZ, RZ, UR4 ;  /* 0x00000004ff0a7e24 */ /* 0x000fe4000f8e00ff */
[----:B------:R-:W-:Y:S07]  /*5e90*/  LEPC R20, `(.L_x_93) ;  /* 0x000000001014794e */ /* 0x000fee0000000000 */
[----:B--2---:R-:W-:Y:S05]  /*5ea0*/  CALL.ABS.NOINC R2 ;  /* 0x0000000002007343 */ /* 0x004fea0003c00000 */
.L_x_93:
[----:B------:R-:W-:Y:S05]  /*5eb0*/  BSYNC.RECONVERGENT B6 ;  /* 0x0000000000067941 */ /* 0x000fea0003800200 */
.L_x_92:
[----:B------:R-:W-:Y:S02]  /*5ec0*/  R2UR UR6, R48 ;  /* 0x00000000300672ca */ /* 0x000fe400000e0000 */
[----:B------:R-:W-:Y:S02]  /*5ed0*/  R2UR UR5, R58 ;  /* 0x000000003a0572ca */ /* 0x000fe400000e0000 */
[----:B------:R-:W-:Y:S02]  /*5ee0*/  R2UR UR4, R57 ;  /* 0x00000000390472ca */ /* 0x000fe400000e0000 */
[----:B------:R-:W-:Y:S02]  /*5ef0*/  ISETP.NE.U32.AND P4, PT, R42, RZ, PT ;  /* 0x000000ff2a00720c */ /* 0x000fe40003f85070 */
[----:B------:R-:W-:Y:S02]  /*5f00*/  ISETP.NE.U32.AND P2, PT, RZ, UR54, PT ;  /* 0x00000036ff007c0c */ /* 0x000fe4000bf45070 */
[----:B------:R-:W-:Y:S02]  /*5f10*/  ISETP.NE.AND.EX P4, PT, R43, RZ, PT, P4 ;  /* 0x000000ff2b00720c */ /* 0x000fe40003f85340 */
[----:B------:R-:W-:Y:S01]  /*5f20*/  ISETP.NE.AND.EX P2, PT, RZ, UR55, PT, P2 ;  /* 0x00000037ff007c0c */ /* 0x000fe2000bf45320 */
[----:B------:R-:W-:Y:S02]  /*5f30*/  UISETP.NE.AND UP2, UPT, UR6, URZ, UPT ;  /* 0x000000ff0600728c */ /* 0x000fe4000bf45270 */
[----:B------:R-:W-:Y:S04]  /*5f40*/  UISETP.NE.U32.AND UP0, UPT, UR5, URZ, UPT ;  /* 0x000000ff0500728c */ /* 0x000fe8000bf05070 */
[----:B------:R-:W-:Y:S01]  /*5f50*/  UISETP.NE.AND.EX UP1, UPT, UR4, URZ, UPT, UP0 ;  /* 0x000000ff0400728c */ /* 0x000fe2000bf25300 */
[----:B------:R-:W-:Y:S01]  /*5f60*/  PLOP3.LUT P1, PT, PT, PT, UP2, 0x80, 0x8 ;  /* 0x000000000008781c */ /* 0x000fe20003f2f028 */
[----:B------:R-:W-:Y:S03]  /*5f70*/  UPLOP3.LUT UP0, UPT, UPT, UPT, UPT, 0x40, 0x4 ;  /* 0x000000000004789c */ /* 0x000fe60003f0e870 */
[----:B------:R-:W-:Y:S06]  /*5f80*/  @UP2 UPLOP3.LUT UP0, UPT, UPT, UPT, UP1, 0x80, 0x8 ;  /* 0x000000000008289c */ /* 0x000fec0003f0f010 */
[----:B------:R-:W-:Y:S01]  /*5f90*/  PLOP3.LUT P0, PT, PT, PT, UP0, 0x80, 0x8 ;  /* 0x000000000008781c */ /* 0x000fe20003f0f008 */
[----:B------:R-:W-:Y:S01]  /*5fa0*/  @!UPT UIADD3 URZ, UPT, UPT, URZ, URZ, URZ ;  /* 0x000000fffffff290 */ /* 0x000fe2000fffe0ff */
[----:B------:R-:W-:Y:S11]  /*5fb0*/  BRA.U !UP1, `(.L_x_95) ;  /* 0x0000000109407547 */ /* 0x000ff6000b800000 */
[----:B------:R-:W-:Y:S01]  /*5fc0*/  UISETP.NE.U32.AND UP0, UPT, UR54, URZ, UPT ;  /* 0x000000ff3600728c */ /* 0x000fe2000bf05070 */
[----:B------:R-:W-:Y:S01]  /*5fd0*/  R2UR UR6, R58 ;  /* 0x000000003a0672ca */ /* 0x000fe200000e0000 */
[----:B------:R-:W2:Y:S01]  /*5fe0*/  LDCU.64 UR8, c[0x0][0x358] ;  /* 0x00006b00ff0877ac */ /* 0x000ea20008000a00 */
[----:B------:R-:W-:Y:S02]  /*5ff0*/  HFMA2 R45, -RZ, RZ, 0, 5.9604644775390625e-08 ;  /* 0x00000001ff2d7431 */ /* 0x000fe400000001ff */
[----:B-1----:R-:W-:Y:S01]  /*6000*/  IMAD.MOV.U32 R0, RZ, RZ, 0x1 ;  /* 0x00000001ff007424 */ /* 0x002fe200078e00ff */
[----:B------:R-:W-:Y:S06]  /*6010*/  UISETP.NE.AND.EX UP0, UPT, UR55, URZ, UPT, UP0 ;  /* 0x000000ff3700728c */ /* 0x000fec000bf05300 */
[----:B------:R-:W-:Y:S05]  /*6020*/  PLOP3.LUT P3, PT, PT, PT, UP0, 0x80, 0x8 ;  /* 0x000000000008781c */ /* 0x000fea0003f6f008 */
[----:B------:R-:W1:Y:S01]  /*6030*/  @UP0 LDCU.64 UR4, c[0x0][0x888] ;  /* 0x00011100ff0407ac */ /* 0x000e620008000a00 */
[----:B------:R-:W-:Y:S07]  /*6040*/  @UP0 UIMAD UR6, UR36, UR6, URZ ;  /* 0x00000006240602a4 */ /* 0x000fee000f8e02ff */
[----:B------:R-:W-:Y:S01]  /*6050*/  @!P3 PRMT R45, R0, 0x7610, R45 ;  /* 0x00007610002db816 */ /* 0x000fe2000000002d */
[----:B-1----:R-:W-:Y:S06]  /*6060*/  @UP0 UIMAD.WIDE UR4, UR6, 0x4, UR4 ;  /* 0x00000004060408a5 */ /* 0x002fec000f8e0204 */
[----:B------:R-:W-:Y:S02]  /*6070*/  IMAD.U32 R2, RZ, RZ, UR4 ;  /* 0x00000004ff027e24 */ /* 0x000fe4000f8e00ff */
[----:B------:R-:W-:Y:S03]  /*6080*/  IMAD.U32 R3, RZ, RZ, UR5 ;  /* 0x00000005ff037e24 */ /* 0x000fe6000f8e00ff */
[----:B------:R-:W1:Y:S02]  /*6090*/  @!UP0 LDCU UR4, c[0x0][0x880] ;  /* 0x00011000ff0487ac */ /* 0x000e640008000800 */
[----:B--2--5:R2:W5:Y:S02]  /*60a0*/  @P3 LDG.E R27, desc[UR8][R2.64] ;  /* 0x00000008021b3981 */ /* 0x024564000c1e1900 */
[----:B-12---:R-:W-:Y:S02]  /*60b0*/  @!P3 MOV R27, UR4 ;  /* 0x00000004001bbc02 */ /* 0x006fe40008000f00 */
.L_x_95:
[----:B------:R-:W-:Y:S05]  /*60c0*/  @!P4 BRA `(.L_x_96) ;  /* 0x000000000024c947 */ /* 0x000fea0003800000 */
[----:B------:R-:W-:Y:S01]  /*60d0*/  ISETP.NE.U32.AND P3, PT, R40, RZ, PT ;  /* 0x000000ff2800720c */ /* 0x000fe20003f65070 */
[----:B------:R-:W2:Y:S03]  /*60e0*/  LDCU.64 UR4, c[0x0][0x358] ;  /* 0x00006b00ff0477ac */ /* 0x000ea60008000a00 */
[----:B------:R-:W-:Y:S11]  /*60f0*/  ISETP.NE.AND.EX P3, PT, R41, RZ, PT, P3 ;  /* 0x000000ff2900720c */ /* 0x000ff60003f65330 */
[----:B------:R-:W-:Y:S02]  /*6100*/  @!UPT UIADD3 URZ, UPT, UPT, URZ, URZ, URZ ;  /* 0x000000fffffff290 */ /* 0x000fe4000fffe0ff */
[----:B------:R-:W3:Y:S01]  /*6110*/  @P3 LDC.64 R2, c[0x0][0x8a8] ;  /* 0x00022a00ff023b82 */ /* 0x000ee20000000a00 */
[----:B-1----:R-:W-:Y:S04]  /*6120*/  @P3 IMAD R0, R42, UR36, RZ ;  /* 0x000000242a003c24 */ /* 0x002fe8000f8e02ff */
[----:B---3--:R-:W-:Y:S05]  /*6130*/  @P3 IMAD.WIDE R2, R0, 0x4, R2 ;  /* 0x0000000400023825 */ /* 0x008fea00078e0202 */
[----:B--2--5:R2:W5:Y:S02]  /*6140*/  @P3 LDG.E R24, desc[UR4][R2.64] ;  /* 0x0000000402183981 */ /* 0x024564000c1e1900 */
[----:B--2---:R-:W3:Y:S02]  /*6150*/  @!P3 LDC R24, c[0x0][0x8a0] ;  /* 0x00022800ff18bb82 */ /* 0x004ee40000000800 */
.L_x_96:
[----:B-----5:R-:W-:Y:S01]  /*6160*/  FSETP.NEU.AND P3, PT, R27, RZ, PT ;  /* 0x000000ff1b00720b */ /* 0x020fe20003f6d000 */
[----:B------:R-:W-:Y:S01]  /*6170*/  IMAD.SHL.U32 R63, R44, 0x2, RZ ;  /* 0x000000022c3f7824 */ /* 0x000fe200078e00ff */
[----:B------:R-:W-:Y:S01]  /*6180*/  SEL R4, RZ, 0xffffffff, P2 ;  /* 0xffffffffff047807 */ /* 0x000fe20001000000 */
[----:B------:R-:W-:Y:S01]  /*6190*/  BSSY B1, `(.L_x_97) ;  /* 0x0000036000017945 */ /* 0x000fe20003800000 */
[----:B------:R-:W-:Y:S01]  /*61a0*/  @P1 LOP3.LUT P2, RZ, R45, 0xff, RZ, 0xc0, !PT ;  /* 0x000000ff2dff1812 */ /* 0x000fe2000784c0ff */
[----:B------:R-:W-:Y:S01]  /*61b0*/  VIADD R61, R63, UR44 ;  /* 0x0000002c3f3d7c36 */ /* 0x000fe20008000000 */
[----:B-1----:R-:W-:Y:S01]  /*61c0*/  @P1 SEL R0, RZ, 0xffffffff, P3 ;  /* 0xffffffffff001807 */ /* 0x002fe20001800000 */
[----:B------:R-:W-:Y:S01]  /*61d0*/  IMAD.MOV.U32 R64, RZ, RZ, 0x1 ;  /* 0x00000001ff407424 */ /* 0x000fe200078e00ff */
[----:B------:R-:W-:Y:S01]  /*61e0*/  LOP3.LUT R54, R54, 0x1, RZ, 0x3c, !PT ;  /* 0x0000000136367812 */ /* 0x000fe200078e3cff */
[----:B------:R-:W-:Y:S01]  /*61f0*/  IMAD.MOV.U32 R62, RZ, RZ, RZ ;  /* 0x000000ffff3e7224 */ /* 0x000fe200078e00ff */
[----:B------:R-:W-:Y:S02]  /*6200*/  @P0 SEL R0, R4, R0, !P2 ;  /* 0x0000000004000207 */ /* 0x000fe40005000000 */
[----:B------:R-:W-:Y:S02]  /*6210*/  CS2R R38, SRZ ;  /* 0x0000000000267805 */ /* 0x000fe4000001ff00 */
[----:B------:R-:W-:Y:S02]  /*6220*/  LEA R26, R22, UR44, 0x3 ;  /* 0x0000002c161a7c11 */ /* 0x000fe4000f8e18ff */
[----:B------:R-:W-:Y:S02]  /*6230*/  CS2R R36, SRZ ;  /* 0x0000000000247805 */ /* 0x000fe4000001ff00 */
[----:B------:R-:W-:Y:S02]  /*6240*/  @P1 LOP3.LUT R0, R0, 0x1, RZ, 0xc0, !PT ;  /* 0x0000000100001812 */ /* 0x000fe400078ec0ff */
[----:B------:R-:W-:Y:S02]  /*6250*/  CS2R R30, SRZ ;  /* 0x00000000001e7805 */ /* 0x000fe4000001ff00 */
[----:B------:R-:W-:Y:S02]  /*6260*/  SHF.L.U32 R2, R53, 0x1f, RZ ;  /* 0x0000001f35027819 */ /* 0x000fe400000006ff */
[----:B------:R-:W-:Y:S02]  /*6270*/  CS2R R28, SRZ ;  /* 0x00000000001c7805 */ /* 0x000fe4000001ff00 */
[----:B------:R-:W-:Y:S01]  /*6280*/  ISETP.NE.U32.OR P5, PT, R0, 0x1, !P1 ;  /* 0x000000010000780c */ /* 0x000fe20004fa5470 */
[----:B------:R-:W-:Y:S01]  /*6290*/  IMAD.IADD R60, R55, 0x1, R61 ;  /* 0x00000001373c7824 */ /* 0x000fe200078e023d */
[----:B------:R-:W-:Y:S02]  /*62a0*/  PLOP3.LUT P2, PT, PT, PT, UP1, 0x80, 0x8 ;  /* 0x000000000008781c */ /* 0x000fe40003f4f018 */
[----:B------:R-:W-:Y:S02]  /*62b0*/  LEA.HI R25, R22, R22, RZ, 0x1 ;  /* 0x0000001616197211 */ /* 0x000fe400078f08ff */
[----:B------:R-:W-:Y:S02]  /*62c0*/  LOP3.LUT P4, R50, R45, 0xff, RZ, 0xc0, !PT ;  /* 0x000000ff2d327812 */ /* 0x000fe4000788c0ff */
[----:B------:R-:W-:Y:S02]  /*62d0*/  SEL R3, RZ, 0xffffffff, P3 ;  /* 0xffffffffff037807 */ /* 0x000fe40001800000 */
[----:B------:R-:W-:Y:S03]  /*62e0*/  P2R R59, PR, RZ, 0x20 ;  /* 0x00000020ff3b7803 */ /* 0x000fe60000000000 */
[----:B------:R-:W-:Y:S02]  /*62f0*/  @P5 SHF.L.U32 R0, R54, 0x1f, RZ ;  /* 0x0000001f36005819 */ /* 0x000fe400000006ff */
[----:B------:R-:W-:Y:S02]  /*6300*/  @P2 SEL R3, R4, R3, !P4 ;  /* 0x0000000304032207 */ /* 0x000fe40006000000 */
[----:B------:R1:W2:Y:S02]  /*6310*/  @P5 SYNCS.PHASECHK.TRANS64.TRYWAIT P1, [UR44+0x40], R0 ;  /* 0x00004000ff0055a7 */ /* 0x0002a4000802112c */
[----:B------:R-:W-:Y:S04]  /*6320*/  LOP3.LUT R3, R3, 0x1, RZ, 0xc0, !PT ;  /* 0x0000000103037812 */ /* 0x000fe800078ec0ff */
[----:B------:R-:W-:Y:S04]  /*6330*/  ISETP.NE.U32.AND P2, PT, R3, 0x1, PT ;  /* 0x000000010300780c */ /* 0x000fe80003f45070 */
[----:B------:R-:W-:Y:S01]  /*6340*/  P2R R65, PR, RZ, 0x4 ;  /* 0x00000004ff417803 */ /* 0x000fe20000000000 */
[----:B------:R4:W3:Y:S01]  /*6350*/  SYNCS.PHASECHK.TRANS64.TRYWAIT P0, [R26+URZ+0xb0], R2 ;  /* 0x0000b0021a0075a7 */ /* 0x0008e200080011ff */
[C---:B-1----:R-:W-:Y:S01]  /*6360*/  IMAD.SHL.U32 R0, R25.reuse, 0x40, RZ ;  /* 0x0000004019007824 */ /* 0x042fe200078e00ff */
[----:B------:R-:W-:Y:S04]  /*6370*/  LOP3.LUT R25, R25, 0xffe, RZ, 0xc0, !PT ;  /* 0x00000ffe19197812 */ /* 0x000fe800078ec0ff */
[----:B------:R-:W-:Y:S01]  /*6380*/  LOP3.LUT R0, R0, 0xffffff80, RZ, 0xc0, !PT ;  /* 0xffffff8000007812 */ /* 0x000fe200078ec0ff */
[----:B------:R-:W-:Y:S04]  /*6390*/  IMAD.IADD R25, R22, 0x1, -R25 ;  /* 0x0000000116197824 */ /* 0x000fe800078e0a19 */
[----:B------:R-:W-:Y:S04]  /*63a0*/  IMAD.IADD R0, R23, 0x1, R0 ;  /* 0x0000000117007824 */ /* 0x000fe800078e0200 */
[----:B------:R-:W-:Y:S01]  /*63b0*/  IMAD R25, R25, 0x100000, R0 ;  /* 0x0010000019197824 */ /* 0x000fe200078e0200 */
[----:B--2---:R-:W-:Y:S01]  /*63c0*/  @P5 SEL R64, RZ, 0x1, !P1 ;  /* 0x00000001ff405807 */ /* 0x004fe20004800000 */
[----:B----4-:R-:W-:Y:S06]  /*63d0*/  @!P5 BRA `(.L_x_98) ;  /* 0x000000000044d947 */ /* 0x010fec0003800000 */
[----:B------:R-:W-:Y:S01]  /*63e0*/  IMAD.MOV.U32 R38, RZ, RZ, RZ ;  /* 0x000000ffff267224 */ /* 0x000fe200078e00ff */
[----:B------:R-:W-:Y:S01]  /*63f0*/  ISETP.NE.AND P1, PT, R64, RZ, PT ;  /* 0x000000ff4000720c */ /* 0x000fe20003f25270 */
[----:B------:R-:W-:Y:S01]  /*6400*/  BSSY B0, `(.L_x_99) ;  /* 0x0000008000007945 */ /* 0x000fe20003800000 */
[----:B------:R-:W-:Y:S02]  /*6410*/  CS2R R30, SRZ ;  /* 0x00000000001e7805 */ /* 0x000fe4000001ff00 */
[----:B------:R-:W-:Y:S02]  /*6420*/  CS2R R28, SRZ ;  /* 0x00000000001c7805 */ /* 0x000fe4000001ff00 */
[----:B------:R-:W-:Y:S07]  /*6430*/  CS2R R36, SRZ ;  /* 0x0000000000247805 */ /* 0x000fee000001ff00 */
[----:B------:R-:W-:Y:S05]  /*6440*/  @P1 BRA `(.L_x_100) ;  /* 0x00000000000c1947 */ /* 0x000fea0003800000 */
[----:B------:R-:W-:Y:S04]  /*6450*/  SHF.L.U32 R3, R54, 0x1f, RZ ;  /* 0x0000001f36037819 */ /* 0x000fe800000006ff */
[----:B------:R-:W1:Y:S02]  /*6460*/  SYNCS.PHASECHK.TRANS64.TRYWAIT P1, [UR44+0x40], R3 ;  /* 0x00004003ff0075a7 */ /* 0x000e64000802112c */
[----:B-1----:R-:W-:Y:S05]  /*6470*/  @!P1 BRA `(.L_x_101) ;  /* 0x0000002c00b09947 */ /* 0x002fea0003800000 */
.L_x_100:
[----:B------:R-:W-:Y:S05]  /*6480*/  BSYNC B0 ;  /* 0x0000000000007941 */ /* 0x000fea0003800000 */
.L_x_99:
[----:B------:R-:W-:Y:S01]  /*6490*/  ISETP.NE.AND P1, PT, R65, RZ, PT ;  /* 0x000000ff4100720c */ /* 0x000fe20003f25270 */
[----:B------:R-:W-:Y:S11]  /*64a0*/  HFMA2 R62, -RZ, RZ, 0, 5.9604644775390625e-08 ;  /* 0x00000001ff3e7431 */ /* 0x000ff600000001ff */
[----:B------:R-:W-:Y:S01]  /*64b0*/  @!UPT UIADD3 URZ, UPT, UPT, URZ, URZ, URZ ;  /* 0x000000fffffff290 */ /* 0x000fe2000fffe0ff */
[----:B------:R-:W-:Y:S05]  /*64c0*/  @P1 WARPSYNC.ALL ;  /* 0x0000000000001948 */ /* 0x000fea0003800000 */
[----:B------:R2:W4:Y:S04]  /*64d0*/  @P1 LDSM.16.M88.4 R28, [R63+UR44+0x200] ;  /* 0x0002002c3f1c183b */ /* 0x0005280008000200 */
[----:B------:R2:W1:Y:S02]  /*64e0*/  @P1 LDSM.16.M88.4 R36, [R60+0x200] ;  /* 0x000200003c24183b */ /* 0x0004640000000200 */
.L_x_98:
[----:B------:R-:W-:Y:S05]  /*64f0*/  BSYNC B1 ;  /* 0x0000000000017941 */ /* 0x000fea0003800000 */
.L_x_97:
[----:B-1----:R-:W-:Y:S04]  /*6500*/  SHF.R.U32.HI R0, RZ, 0x15, R25 ;  /* 0x00000015ff007819 */ /* 0x002fe80000011619 */
[----:B------:R-:W-:Y:S01]  /*6510*/  LOP3.LUT P1, RZ, R0, 0x3, R46, 0x48, !PT ;  /* 0x0000000300ff7812 */ /* 0x000fe2000782482e */
[----:B------:R-:W-:Y:S01]  /*6520*/  @!UPT UIADD3 URZ, UPT, UPT, URZ, URZ, URZ ;  /* 0x000000fffffff290 */ /* 0x000fe2000fffe0ff */
[----:B---3--:R-:W-:Y:S11]  /*6530*/  @P0 BRA `(.L_x_102) ;  /* 0x0000000000080947 */ /* 0x008ff60003800000 */
[----:B------:R-:W1:Y:S02]  /*6540*/  SYNCS.PHASECHK.TRANS64.TRYWAIT P0, [R26+URZ+0xb0], R2 ;  /* 0x0000b0021a0075a7 */ /* 0x000e6400080011ff */
[----:B-1----:R-:W-:Y:S05]  /*6550*/  @!P0 BRA `(.L_x_103) ;  /* 0x0000002c00908947 */ /* 0x002fea0003800000 */
.L_x_102:
[----:B------:R-:W-:Y:S05]  /*6560*/  @!P1 BRA `(.L_x_104) ;  /* 0x0000000000409947 */ /* 0x000fea0003800000 */
[----:B------:R-:W3:Y:S01]  /*6570*/  LDCU.64 UR8, c[0x4][0x70] ;  /* 0x01000e00ff0877ac */ /* 0x000ee20008000a00 */
[----:B------:R-:W-:Y:S01]  /*6580*/  MOV R3, 0x0 ;  /* 0x0000000000037802 */ /* 0x000fe20000000f00 */
[----:B------:R-:W-:Y:S02]  /*6590*/  HFMA2 R12, -RZ, RZ, 0, 5.9604644775390625e-08 ;  /* 0x00000001ff0c7431 */ /* 0x000fe400000001ff */
[----:B------:R-:W-:Y:S02]  /*65a0*/  IMAD.MOV.U32 R8, RZ, RZ, 0x192 ;  /* 0x00000192ff087424 */ /* 0x000fe400078e00ff */
[----:B------:R-:W-:Y:S01]  /*65b0*/  IMAD.MOV.U32 R13, RZ, RZ, RZ ;  /* 0x000000ffff0d7224 */ /* 0x000fe200078e00ff */
[----:B------:R-:W5:Y:S01]  /*65c0*/  LDCU.64 UR6, c[0x4][0x78] ;  /* 0x01000f00ff0677ac */ /* 0x000f620008000a00 */
[----:B-1----:R-:W1:Y:S01]  /*65d0*/  LDC.64 R2, c[0x4][R3] ;  /* 0x0100000003027b82 */ /* 0x002e620000000a00 */
[----:B------:R-:W2:Y:S01]  /*65e0*/  LDCU.64 UR4, c[0x4][0x10] ;  /* 0x01000200ff0477ac */ /* 0x000ea20008000a00 */
[----:B---3--:R-:W-:Y:S01]  /*65f0*/  MOV R5, UR9 ;  /* 0x0000000900057c02 */ /* 0x008fe20008000f00 */
[----:B------:R-:W-:Y:S01]  /*6600*/  IMAD.U32 R4, RZ, RZ, UR8 ;  /* 0x00000008ff047e24 */ /* 0x000fe2000f8e00ff */
[----:B-----5:R-:W-:Y:S01]  /*6610*/  MOV R7, UR7 ;  /* 0x0000000700077c02 */ /* 0x020fe20008000f00 */
[----:B------:R-:W-:Y:S01]  /*6620*/  IMAD.U32 R6, RZ, RZ, UR6 ;  /* 0x00000006ff067e24 */ /* 0x000fe2000f8e00ff */
[----:B--2---:R-:W-:Y:S01]  /*6630*/  MOV R11, UR5 ;  /* 0x00000005000b7c02 */ /* 0x004fe20008000f00 */
[----:B------:R-:W-:Y:S02]  /*6640*/  IMAD.U32 R10, RZ, RZ, UR4 ;  /* 0x00000004ff0a7e24 */ /* 0x000fe4000f8e00ff */
[----:B------:R-:W-:Y:S07]  /*6650*/  LEPC R20, `(.L_x_104) ;  /* 0x000000001014794e */ /* 0x000fee0000000000 */
[----:B-1--4-:R-:W-:Y:S05]  /*6660*/  CALL.ABS.NOINC R2 ;  /* 0x0000000002007343 */ /* 0x012fea0003c00000 */
.L_x_104:
[----:B------:R-:W-:Y:S05]  /*6670*/  WARPSYNC.ALL ;  /* 0x0000000000007948 */ /* 0x000fea0003800000 */
[----:B------:R-:W-:Y:S01]  /*6680*/  R2UR UR4, R25 ;  /* 0x00000000190472ca */ /* 0x000fe200000e0000 */
[--C-:B----4-:R-:W-:Y:S01]  /*6690*/  HADD2.F32 R3, -RZ, R28.reuse.H0_H0 ;  /* 0x2000001cff037230 */ /* 0x110fe20000004100 */
[----:B------:R-:W-:Y:S01]  /*66a0*/  ISETP.NE.AND P0, PT, R56, RZ, PT ;  /* 0x000000ff3800720c */ /* 0x000fe20003f05270 */
[--C-:B------:R-:W-:Y:S01]  /*66b0*/  HADD2.F32 R20, -RZ, R29.reuse.H0_H0 ;  /* 0x2000001dff147230 */ /* 0x100fe20000004100 */
[----:B------:R-:W-:Y:S01]  /*66c0*/  BSSY.RECONVERGENT B0, `(.L_x_105) ;  /* 0x000004c000007945 */ /* 0x000fe20003800200 */
[----:B------:R-:W-:Y:S08]  /*66d0*/  HADD2.F32 R21, -RZ, R29.H1_H1 ;  /* 0x3000001dff157230 */ /* 0x000ff00000004100 */
[----:B------:R-:W3:Y:S02]  /*66e0*/  LDTM.16dp256bit.x4 R4, tmem[UR4] ;  /* 0x00000004000479ee */ /* 0x000ee40008120000 */
[C---:B---3--:R-:W-:Y:S01]  /*66f0*/  FMUL R0, R24.reuse, R4 ;  /* 0x0000000418007220 */ /* 0x048fe20000400000 */
[----:B------:R-:W-:Y:S02]  /*6700*/  HADD2.F32 R4, -RZ, R28.H1_H1 ;  /* 0x3000001cff047230 */ /* 0x000fe40000004100 */
[C---:B-1----:R-:W-:Y:S01]  /*6710*/  FMUL R2, R24.reuse, R5 ;  /* 0x0000000518027220 */ /* 0x042fe20000400000 */
[C---:B------:R-:W-:Y:S01]  /*6720*/  FMUL R7, R24.reuse, R7 ;  /* 0x0000000718077220 */ /* 0x040fe20000400000 */
[C---:B------:R-:W-:Y:S01]  /*6730*/  FFMA R0, R27.reuse, R3, R0 ;  /* 0x000000031b007223 */ /* 0x040fe20000000000 */
[C---:B------:R-:W-:Y:S01]  /*6740*/  FMUL R3, R24.reuse, R6 ;  /* 0x0000000618037220 */ /* 0x040fe20000400000 */
[C---:B------:R-:W-:Y:S01]  /*6750*/  FFMA R2, R27.reuse, R4, R2 ;  /* 0x000000041b027223 */ /* 0x040fe20000000002 */
[C---:B------:R-:W-:Y:S01]  /*6760*/  FMUL R4, R24.reuse, R8 ;  /* 0x0000000818047220 */ /* 0x040fe20000400000 */
[C---:B------:R-:W-:Y:S01]  /*6770*/  FMUL R8, R24.reuse, R12 ;  /* 0x0000000c18087220 */ /* 0x040fe20000400000 */
[C---:B------:R-:W-:Y:S01]  /*6780*/  FFMA R3, R27.reuse, R20, R3 ;  /* 0x000000141b037223 */ /* 0x040fe20000000003 */
[----:B------:R-:W-:Y:S01]  /*6790*/  FMUL R12, R24, R16 ;  /* 0x00000010180c7220 */ /* 0x000fe20000400000 */
[--C-:B------:R-:W-:Y:S01]  /*67a0*/  HADD2.F32 R16, -RZ, R30.reuse.H0_H0 ;  /* 0x2000001eff107230 */ /* 0x100fe20000004100 */
[----:B------:R-:W-:Y:S01]  /*67b0*/  F2FP.F16.F32.PACK_AB R32, R2, R0 ;  /* 0x000000000220723e */ /* 0x000fe200000000ff */
[----:B------:R-:W-:Y:S02]  /*67c0*/  HADD2.F32 R0, -RZ, R30.H1_H1 ;  /* 0x3000001eff007230 */ /* 0x000fe40000004100 */
[C---:B------:R-:W-:Y:S01]  /*67d0*/  FFMA R7, R27.reuse, R21, R7 ;  /* 0x000000151b077223 */ /* 0x040fe20000000007 */
[C---:B------:R-:W-:Y:S01]  /*67e0*/  FMUL R5, R24.reuse, R9 ;  /* 0x0000000918057220 */ /* 0x040fe20000400000 */
[--C-:B------:R-:W-:Y:S02]  /*67f0*/  HADD2.F32 R2, -RZ, R31.reuse.H0_H0 ;  /* 0x2000001fff027230 */ /* 0x100fe40000004100 */
[C---:B------:R-:W-:Y:S01]  /*6800*/  FFMA R4, R27.reuse, R16, R4 ;  /* 0x000000101b047223 */ /* 0x040fe20000000004 */
[C---:B------:R-:W-:Y:S01]  /*6810*/  FMUL R6, R24.reuse, R10 ;  /* 0x0000000a18067220 */ /* 0x040fe20000400000 */
[C---:B------:R-:W-:Y:S01]  /*6820*/  FFMA R5, R27.reuse, R0, R5 ;  /* 0x000000001b057223 */ /* 0x040fe20000000005 */
[----:B------:R-:W-:Y:S02]  /*6830*/  HADD2.F32 R16, -RZ, R31.H1_H1 ;  /* 0x3000001fff107230 */ /* 0x000fe40000004100 */
[C---:B------:R-:W-:Y:S01]  /*6840*/  FMUL R11, R24.reuse, R11 ;  /* 0x0000000b180b7220 */ /* 0x040fe20000400000 */
[----:B------:R-:W-:Y:S01]  /*6850*/  FFMA R6, R27, R2, R6 ;  /* 0x000000021b067223 */ /* 0x000fe20000000006 */
[--C-:B------:R-:W-:Y:S01]  /*6860*/  HADD2.F32 R0, -RZ, R36.reuse.H0_H0 ;  /* 0x20000024ff007230 */ /* 0x100fe20000004100 */
[----:B------:R-:W-:Y:S01]  /*6870*/  F2FP.F16.F32.PACK_AB R33, R7, R3 ;  /* 0x000000030721723e */ /* 0x000fe200000000ff */
[----:B------:R-:W-:Y:S02]  /*6880*/  HADD2.F32 R2, -RZ, R36.H1_H1 ;  /* 0x30000024ff027230 */ /* 0x000fe40000004100 */
[C---:B------:R-:W-:Y:S01]  /*6890*/  FMUL R9, R24.reuse, R13 ;  /* 0x0000000d18097220 */ /* 0x040fe20000400000 */
[--C-:B------:R-:W-:Y:S02]  /*68a0*/  HADD2.F32 R3, -RZ, R37.reuse.H0_H0 ;  /* 0x20000025ff037230 */ /* 0x100fe40000004100 */
[C---:B------:R-:W-:Y:S01]  /*68b0*/  FMUL R10, R24.reuse, R14 ;  /* 0x0000000e180a7220 */ /* 0x040fe20000400000 */
[C---:B------:R-:W-:Y:S01]  /*68c0*/  FFMA R11, R27.reuse, R16, R11 ;  /* 0x000000101b0b7223 */ /* 0x040fe2000000000b */
[C---:B------:R-:W-:Y:S01]  /*68d0*/  FFMA R8, R27.reuse, R0, R8 ;  /* 0x000000001b087223 */ /* 0x040fe20000000008 */
[C---:B------:R-:W-:Y:S01]  /*68e0*/  FFMA R9, R27.reuse, R2, R9 ;  /* 0x000000021b097223 */ /* 0x040fe20000000009 */
[----:B------:R-:W-:Y:S02]  /*68f0*/  HADD2.F32 R0, -RZ, R37.H1_H1 ;  /* 0x30000025ff007230 */ /* 0x000fe40000004100 */
[----:B------:R-:W-:Y:S01]  /*6900*/  FFMA R10, R27, R3, R10 ;  /* 0x000000031b0a7223 */ /* 0x000fe2000000000a */
[C---:B------:R-:W-:Y:S01]  /*6910*/  FMUL R15, R24.reuse, R15 ;  /* 0x0000000f180f7220 */ /* 0x040fe20000400000 */
[--C-:B------:R-:W-:Y:S01]  /*6920*/  HADD2.F32 R2, -RZ, R38.reuse.H0_H0 ;  /* 0x20000026ff027230 */ /* 0x100fe20000004100 */
[----:B------:R-:W-:Y:S01]  /*6930*/  F2FP.F16.F32.PACK_AB R34, R5, R4 ;  /* 0x000000040522723e */ /* 0x000fe200000000ff */
[----:B------:R-:W-:Y:S02]  /*6940*/  HADD2.F32 R3, -RZ, R38.H1_H1 ;  /* 0x30000026ff037230 */ /* 0x000fe40000004100 */
[C---:B------:R-:W-:Y:S01]  /*6950*/  FMUL R13, R24.reuse, R17 ;  /* 0x00000011180d7220 */ /* 0x040fe20000400000 */
[--C-:B------:R-:W-:Y:S02]  /*6960*/  HADD2.F32 R4, -RZ, R39.reuse.H0_H0 ;  /* 0x20000027ff047230 */ /* 0x100fe40000004100 */
[C---:B------:R-:W-:Y:S01]  /*6970*/  FMUL R14, R24.reuse, R18 ;  /* 0x00000012180e7220 */ /* 0x040fe20000400000 */
[----:B------:R-:W-:Y:S02]  /*6980*/  HADD2.F32 R5, -RZ, R39.H1_H1 ;  /* 0x30000027ff057230 */ /* 0x000fe40000004100 */
[C---:B------:R-:W-:Y:S01]  /*6990*/  FFMA R15, R27.reuse, R0, R15 ;  /* 0x000000001b0f7223 */ /* 0x040fe2000000000f */
[----:B------:R-:W-:Y:S01]  /*69a0*/  FMUL R19, R24, R19 ;  /* 0x0000001318137220 */ /* 0x000fe20000400000 */
[C---:B------:R-:W-:Y:S01]  /*69b0*/  FFMA R12, R27.reuse, R2, R12 ;  /* 0x000000021b0c7223 */ /* 0x040fe2000000000c */
[C---:B------:R-:W-:Y:S01]  /*69c0*/  FFMA R13, R27.reuse, R3, R13 ;  /* 0x000000031b0d7223 */ /* 0x040fe2000000000d */
[C---:B------:R-:W-:Y:S01]  /*69d0*/  FFMA R14, R27.reuse, R4, R14 ;  /* 0x000000041b0e7223 */ /* 0x040fe2000000000e */
[----:B------:R-:W-:Y:S01]  /*69e0*/  FFMA R19, R27, R5, R19 ;  /* 0x000000051b137223 */ /* 0x000fe20000000013 */
[----:B------:R-:W-:Y:S02]  /*69f0*/  F2FP.F16.F32.PACK_AB R35, R11, R6 ;  /* 0x000000060b23723e */ /* 0x000fe400000000ff */
[----:B------:R-:W-:Y:S02]  /*6a00*/  F2FP.F16.F32.PACK_AB R8, R9, R8 ;  /* 0x000000080908723e */ /* 0x000fe400000000ff */
[----:B------:R-:W-:Y:S01]  /*6a10*/  F2FP.F16.F32.PACK_AB R9, R15, R10 ;  /* 0x0000000a0f09723e */ /* 0x000fe200000000ff */
[----:B------:R1:W-:Y:S01]  /*6a20*/  STSM.16.M88.4 [R61+0x200], R32 ;  /* 0x000200203d007844 */ /* 0x0003e20000000200 */
[----:B------:R-:W-:Y:S02]  /*6a30*/  F2FP.F16.F32.PACK_AB R10, R13, R12 ;  /* 0x0000000c0d0a723e */ /* 0x000fe400000000ff */
[----:B------:R-:W-:Y:S05]  /*6a40*/  F2FP.F16.F32.PACK_AB R11, R19, R14 ;  /* 0x0000000e130b723e */ /* 0x000fea00000000ff */
[----:B------:R1:W-:Y:S01]  /*6a50*/  STSM.16.M88.4 [R60+0x200], R8 ;  /* 0x000200083c007844 */ /* 0x0003e20000000200 */
[----:B------:R-:W-:Y:S01]  /*6a60*/  @!PT LDS RZ, [RZ] ;  /* 0x00000000fffff984 */ /* 0x000fe20000000800 */
[----:B------:R-:W-:Y:S01]  /*6a70*/  @!PT LDS RZ, [RZ] ;  /* 0x00000000fffff984 */ /* 0x000fe20000000800 */
[----:B------:R-:W-:Y:S01]  /*6a80*/  @!PT LDS RZ, [RZ] ;  /* 0x00000000fffff984 */ /* 0x000fe20000000800 */
[----:B------:R-:W-:Y:S01]  /*6a90*/  @!PT LDS RZ, [RZ] ;  /* 0x00000000fffff984 */ /* 0x000fe20000000800 */
[----:B------:R3:W-:Y:S07]  /*6aa0*/  MEMBAR.ALL.CTA ;  /* 0x0000000000007992 */ /* 0x0007ee0000008000 */
[----:B---3--:R-:W3:Y:S02]  /*6ab0*/  FENCE.VIEW.ASYNC.S ;  /* 0x00000000000073c6 */ /* 0x008ee40000000000 */
[----:B---3--:R-:W-:Y:S06]  /*6ac0*/  BAR.SYNC.DEFER_BLOCKING 0x1, 0x80 ;  /* 0x0042000000007b1d */ /* 0x008fec0000010000 */
[----:B------:R-:W-:Y:S05]  /*6ad0*/  @P0 BRA `(.L_x_106) ;  /* 0x0000000000280947 */ /* 0x000fea0003800000 */
[----:B------:R-:W3:Y:S01]  /*6ae0*/  LDCU.64 UR6, c[0x0][0x348] ;  /* 0x00006900ff0677ac */ /* 0x000ee20008000a00 */
[----:B------:R-:W-:Y:S01]  /*6af0*/  UIADD3 UR4, UPT, UPT, UR44, 0x200, URZ ;  /* 0x000002002c047890 */ /* 0x000fe2000fffe0ff */
[----:B------:R-:W-:Y:S05]  /*6b00*/  UMOV UR51, UR36 ;  /* 0x0000002400337c82 */ /* 0x000fea0008000000 */
[----:B------:R-:W-:Y:S04]  /*6b10*/  MOV R49, UR4 ;  /* 0x0000000400317c02 */ /* 0x000fe80008000f00 */
[----:B------:R-:W-:Y:S01]  /*6b20*/  R2UR UR48, R49 ;  /* 0x00000000313072ca */ /* 0x000fe200000e0000 */
[----:B---3--:R-:W-:Y:S04]  /*6b30*/  UIADD3 UR4, UP0, UPT, UR6, 0x680, URZ ;  /* 0x0000068006047890 */ /* 0x008fe8000ff1e0ff */
[----:B------:R-:W-:Y:S09]  /*6b40*/  UIADD3.X UR5, UPT, UPT, URZ, UR7, URZ, UP0, !UPT ;  /* 0x00000007ff057290 */ /* 0x000ff200087fe4ff */
[----:B------:R3:W-:Y:S01]  /*6b50*/  UTMASTG.3D [UR48], [UR4] ;  /* 0x00000030040073b5 */ /* 0x0007e20008010000 */
[----:B------:R0:W-:Y:S01]  /*6b60*/  UTMACMDFLUSH ;  /* 0x00000000000079b7 */ /* 0x0001e20000000000 */
[----:B---3--:R-:W-:Y:S04]  /*6b70*/  DEPBAR.LE SB0, 0x1 ;  /* 0x000080400000791a */ /* 0x008fe80000000000 */
.L_x_106:
[----:B------:R-:W-:Y:S05]  /*6b80*/  BSYNC.RECONVERGENT B0 ;  /* 0x0000000000007941 */ /* 0x000fea0003800200 */
.L_x_105:
[----:B------:R-:W-:Y:S01]  /*6b90*/  BAR.SYNC.DEFER_BLOCKING 0x1, 0x80 ;  /* 0x0042000000007b1d */ /* 0x000fe20000010000 */
[----:B------:R-:W-:Y:S01]  /*6ba0*/  ISETP.NE.AND P1, PT, R59, RZ, PT ;  /* 0x000000ff3b00720c */ /* 0x000fe20003f25270 */
[----:B------:R-:W-:Y:S01]  /*6bb0*/  UISETP.NE.AND UP0, UPT, UR52, URZ, UPT ;  /* 0x000000ff3400728c */ /* 0x000fe2000bf05270 */
[----:B------:R-:W-:Y:S11]  /*6bc0*/  LEA R2, R62, UR44, 0x3 ;  /* 0x0000002c3e027c11 */ /* 0x000ff6000f8e18ff */
[----:B------:R-:W-:Y:S01]  /*6bd0*/  @P1 SHF.L.U32 R3, R54, 0x1f, RZ ;  /* 0x0000001f36031819 */ /* 0x000fe200000006ff */
[----:B------:R-:W-:Y:S06]  /*6be0*/  BRA.U !UP0, `(.L_x_107) ;  /* 0x0000000108247547 */ /* 0x000fec000b800000 */
[----:B------:R-:W-:Y:S01]  /*6bf0*/  IMAD.U32 R4, RZ, RZ, UR46 ;  /* 0x0000002eff047e24 */ /* 0x000fe2000f8e00ff */
[----:B------:R-:W-:Y:S01]  /*6c00*/  MOV R0, UR47 ;  /* 0x0000002f00007c02 */ /* 0x000fe20008000f00 */
[----:B------:R-:W-:Y:S03]  /*6c10*/  UIADD3 UR4, UPT, UPT, UR46, 0x1, URZ ;  /* 0x000000012e047890 */ /* 0x000fe6000fffe0ff */
[----:B------:R-:W-:Y:S01]  /*6c20*/  @P1 LEA R4, R4, UR44, 0x3 ;  /* 0x0000002c04041c11 */ /* 0x000fe2000f8e18ff */
[----:B------:R-:W-:Y:S04]  /*6c30*/  UISETP.NE.AND UP0, UPT, UR4, 0x4, UPT ;  /* 0x000000040400788c */ /* 0x000fe8000bf05270 */
[----:B------:R-:W-:Y:S01]  /*6c40*/  @P1 VIADD R4, R4, 0x60 ;  /* 0x0000006004041836 */ /* 0x000fe20000000000 */
[----:B------:R-:W-:Y:S04]  /*6c50*/  USEL UR46, UR4, URZ, UP0 ;  /* 0x000000ff042e7287 */ /* 0x000fe80008000000 */
[----:B------:R-:W-:Y:S04]  /*6c60*/  @P1 PRMT R0, R0, 0x654, R4 ;  /* 0x0000065400001816 */ /* 0x000fe80000000004 */
[----:B------:R3:W-:Y:S04]  /*6c70*/  @P1 SYNCS.ARRIVE.TRANS64.RED.A1T0 RZ, [R0+URZ], RZ ;  /* 0x000000ff00ff19a7 */ /* 0x0007e800081004ff */
.L_x_107:
[----:B------:R-:W4:Y:S01]  /*6c80*/  @P1 SYNCS.PHASECHK.TRANS64.TRYWAIT P0, [R2+URZ+0x40], R3 ;  /* 0x00004003020015a7 */ /* 0x000f2200080011ff */
[----:B------:R-:W-:Y:S01]  /*6c90*/  BSSY B1, `(.L_x_108) ;  /* 0x0000013000017945 */ /* 0x000fe20003800000 */
[----:B----4-:R-:W-:Y:S03]  /*6ca0*/  @P1 SEL R64, RZ, 0x1, !P0 ;  /* 0x00000001ff401807 */ /* 0x010fe60004000000 */
[----:B------:R-:W-:Y:S05]  /*6cb0*/  @!P1 BRA `(.L_x_109) ;  /* 0x0000000000409947 */ /* 0x000fea0003800000 */
[----:B------:R-:W-:Y:S01]  /*6cc0*/  ISETP.NE.AND P1, PT, R65, RZ, PT ;  /* 0x000000ff4100720c */ /* 0x000fe20003f25270 */
[----:B------:R-:W-:Y:S01]  /*6cd0*/  BSSY B0, `(.L_x_110) ;  /* 0x0000009000007945 */ /* 0x000fe20003800000 */
[----:B------:R-:W-:Y:S11]  /*6ce0*/  ISETP.NE.AND P0, PT, R64, RZ, PT ;  /* 0x000000ff4000720c */ /* 0x000ff60003f05270 */
[----:B------:R-:W-:Y:S05]  /*6cf0*/  @P1 IMAD R4, R62, 0x1000, R63 ;  /* 0x000010003e041824 */ /* 0x000fea00078e023f */
[----:B------:R-:W-:Y:S05]  /*6d00*/  @P1 IADD3 R3, PT, PT, R4, UR44, RZ ;  /* 0x0000002c04031c10 */ /* 0x000fea000fffe0ff */
[----:B------:R-:W-:Y:S01]  /*6d10*/  @P1 IMAD.IADD R3, R55, 0x1, R3 ;  /* 0x0000000137031824 */ /* 0x000fe200078e0203 */
[----:B------:R-:W-:Y:S06]  /*6d20*/  @P0 BRA `(.L_x_111) ;  /* 0x00000000000c0947 */ /* 0x000fec0003800000 */
[----:B---3--:R-:W-:Y:S04]  /*6d30*/  SHF.L.U32 R0, R54, 0x1f, RZ ;  /* 0x0000001f36007819 */ /* 0x008fe800000006ff */
[----:B------:R-:W3:Y:S02]  /*6d40*/  SYNCS.PHASECHK.TRANS64.TRYWAIT P0, [R2+URZ+0x40], R0 ;  /* 0x00004000020075a7 */ /* 0x000ee400080011ff */
[----:B---3--:R-:W-:Y:S05]  /*6d50*/  @!P0 BRA `(.L_x_112) ;  /* 0x0000002400a48947 */ /* 0x008fea0003800000 */
.L_x_111:
[----:B------:R-:W-:Y:S05]  /*6d60*/  BSYNC B0 ;  /* 0x0000000000007941 */ /* 0x000fea0003800000 */
.L_x_110:
[----:B------:R-:W-:Y:S02]  /*6d70*/  ISETP.NE.AND P0, PT, R65, RZ, PT ;  /* 0x000000ff4100720c */ /* 0x000fe40003f05270 */
[----:B------:R-:W-:Y:S11]  /*6d80*/  IADD3 R62, PT, PT, R62, 0x1, RZ ;  /* 0x000000013e3e7810 */ /* 0x000ff60007ffe0ff */
[----:B------:R-:W-:Y:S05]  /*6d90*/  @P0 WARPSYNC.ALL ;  /* 0x0000000000000948 */ /* 0x000fea0003800000 */
[----:B------:R4:W1:Y:S04]  /*6da0*/  @P0 LDSM.16.M88.4 R28, [R4+UR44+0x200] ;  /* 0x0002002c041c083b */ /* 0x0008680008000200 */
[----:B------:R4:W1:Y:S02]  /*6db0*/  @P0 LDSM.16.M88.4 R36, [R3+0x200] ;  /* 0x000200000324083b */ /* 0x0008640000000200 */
.L_x_109:
[----:B------:R-:W-:Y:S05]  /*6dc0*/  BSYNC B1 ;  /* 0x0000000000017941 */ /* 0x000fea0003800000 */
.L_x_108:
[----:B---3--:R-:W-:Y:S05]  /*6dd0*/  VIADD R0, R25, 0x20 ;  /* 0x0000002019007836 */ /* 0x008fea0000000000 */
[----:B------:R-:W-:Y:S04]  /*6de0*/  SHF.R.U32.HI R0, RZ, 0x15, R0 ;  /* 0x00000015ff007819 */ /* 0x000fe80000011600 */
[----:B------:R-:W-:Y:S11]  /*6df0*/  LOP3.LUT P0, RZ, R0, 0x3, R46, 0x48, !PT ;  /* 0x0000000300ff7812 */ /* 0x000ff6000780482e */
[----:B------:R-:W-:Y:S02]  /*6e00*/  @!UPT UIADD3 URZ, UPT, UPT, URZ, URZ, URZ ;  /* 0x000000fffffff290 */ /* 0x000fe4000fffe0ff */
[----:B------:R-:W-:Y:S05]  /*6e10*/  @!P0 BRA `(.L_x_113) ;  /* 0x0000000000408947 */ /* 0x000fea0003800000 */
[----:B------:R-:W3:Y:S01]  /*6e20*/  LDCU.64 UR8, c[0x4][0x70] ;  /* 0x01000e00ff0877ac */ /* 0x000ee20008000a00 */
[----:B----4-:R-:W-:Y:S01]  /*6e30*/  MOV R3, 0x0 ;  /* 0x0000000000037802 */ /* 0x010fe20000000f00 */
[----:B------:R-:W-:Y:S02]  /*6e40*/  HFMA2 R12, -RZ, RZ, 0, 5.9604644775390625e-08 ;  /* 0x00000001ff0c7431 */ /* 0x000fe400000001ff */
[----:B-1----:R-:W-:Y:S02]  /*6e50*/  IMAD.MOV.U32 R8, RZ, RZ, 0x192 ;  /* 0x00000192ff087424 */ /* 0x002fe400078e00ff */
[----:B------:R-:W-:Y:S01]  /*6e60*/  IMAD.MOV.U32 R13, RZ, RZ, RZ ;  /* 0x000000ffff0d7224 */ /* 0x000fe200078e00ff */
[----:B------:R-:W1:Y:S01]  /*6e70*/  LDCU.64 UR6, c[0x4][0x78] ;  /* 0x01000f00ff0677ac */ /* 0x000e620008000a00 */
[----:B------:R-:W4:Y:S01]  /*6e80*/  LDC.64 R2, c[0x4][R3] ;  /* 0x0100000003027b82 */ /* 0x000f220000000a00 */
[----:B------:R-:W5:Y:S01]  /*6e90*/  LDCU.64 UR4, c[0x4][0x10] ;  /* 0x01000200ff0477ac */ /* 0x000f620008000a00 */
[----:B---3--:R-:W-:Y:S01]  /*6ea0*/  MOV R5, UR9 ;  /* 0x0000000900057c02 */ /* 0x008fe20008000f00 */
[----:B------:R-:W-:Y:S01]  /*6eb0*/  IMAD.U32 R4, RZ, RZ, UR8 ;  /* 0x00000008ff047e24 */ /* 0x000fe2000f8e00ff */
[----:B-1----:R-:W-:Y:S01]  /*6ec0*/  MOV R7, UR7 ;  /* 0x0000000700077c02 */ /* 0x002fe20008000f00 */
[----:B------:R-:W-:Y:S01]  /*6ed0*/  IMAD.U32 R6, RZ, RZ, UR6 ;  /* 0x00000006ff067e24 */ /* 0x000fe2000f8e00ff */
[----:B-----5:R-:W-:Y:S01]  /*6ee0*/  MOV R11, UR5 ;  /* 0x00000005000b7c02 */ /* 0x020fe20008000f00 */
[----:B------:R-:W-:Y:S02]  /*6ef0*/  IMAD.U32 R10, RZ, RZ, UR4 ;  /* 0x00000004ff0a7e24 */ /* 0x000fe4000f8e00ff */
[----:B------:R-:W-:Y:S07]  /*6f00*/  LEPC R20, `(.L_x_113) ;  /* 0x000000001014794e */ /* 0x000fee0000000000 */
[----:B--2-4-:R-:W-:Y:S05]  /*6f10*/  CALL.ABS.NOINC R2 ;  /* 0x0000000002007343 */ /* 0x014fea0003c00000 */
.L_x_113:
[----:B------:R-:W-:Y:S01]  /*6f20*/  ISETP.NE.AND P6, PT, R59, RZ, PT ;  /* 0x000000ff3b00720c */ /* 0x000fe20003fc5270 */
[----:B------:R-:W-:Y:S05]  /*6f30*/  WARPSYNC.ALL ;  /* 0x0000000000007948 */ /* 0x000fea0003800000 */
[----:B------:R-:W-:Y:S01]  /*6f40*/  R2UR UR4, R25 ;  /* 0x00000000190472ca */ /* 0x000fe200000e0000 */
[----:B-1--4-:R-:W-:Y:S01]  /*6f50*/  HADD2.F32 R3, -RZ, R28.H0_H0 ;  /* 0x2000001cff037230 */ /* 0x012fe20000004100 */
[----:B------:R-:W-:Y:S01]  /*6f60*/  ISETP.NE.AND P0, PT, R56, RZ, PT ;  /* 0x000000ff3800720c */ /* 0x000fe20003f05270 */
[----:B------:R-:W-:Y:S01]  /*6f70*/  HADD2.F32 R20, -RZ, R30.H0_H0 ;  /* 0x2000001eff147230 */ /* 0x000fe20000004100 */
[----:B------:R-:W-:Y:S09]  /*6f80*/  BSSY.RECONVERGENT B0, `(.L_x_114) ;  /* 0x0000053000007945 */ /* 0x000ff20003800200 */
[----:B------:R-:W1:Y:S02]  /*6f90*/  LDTM.16dp256bit.x4 R4, tmem[UR4+0x20] ;  /* 0x00002004000479ee */ /* 0x000e640008120000 */
[C---:B-1----:R-:W-:Y:S01]  /*6fa0*/  FMUL R0, R24.reuse, R4 ;  /* 0x0000000418007220 */ /* 0x042fe20000400000 */
[----:B------:R-:W-:Y:S02]  /*6fb0*/  HADD2.F32 R4, -RZ, R28.H1_H1 ;  /* 0x3000001cff047230 */ /* 0x000fe40000004100 */
[C---:B------:R-:W-:Y:S01]  /*6fc0*/  FMUL R2, R24.reuse, R5 ;  /* 0x0000000518027220 */ /* 0x040fe20000400000 */
[--C-:B------:R-:W-:Y:S02]  /*6fd0*/  HADD2.F32 R5, -RZ, R29.reuse.H0_H0 ;  /* 0x2000001dff057230 */ /* 0x100fe40000004100 */
[C---:B------:R-:W-:Y:S01]  /*6fe0*/  FFMA R0, R27.reuse, R3, R0 ;  /* 0x000000031b007223 */ /* 0x040fe20000000000 */
[C---:B------:R-:W-:Y:S01]  /*6ff0*/  FMUL R3, R24.reuse, R6 ;  /* 0x0000000618037220 */ /* 0x040fe20000400000 */
[----:B------:R-:W-:Y:S02]  /*7000*/  HADD2.F32 R6, -RZ, R29.H1_H1 ;  /* 0x3000001dff067230 */ /* 0x000fe40000004100 */
[C---:B------:R-:W-:Y:S01]  /*7010*/  FFMA R2, R27.reuse, R4, R2 ;  /* 0x000000041b027223 */ /* 0x040fe20000000002 */
[C---:B------:R-:W-:Y:S01]  /*7020*/  FMUL R7, R24.reuse, R7 ;  /* 0x0000000718077220 */ /* 0x040fe20000400000 */
[C---:B------:R-:W-:Y:S01]  /*7030*/  FFMA R3, R27.reuse, R5, R3 ;  /* 0x000000051b037223 */ /* 0x040fe20000000003 */
[C---:B------:R-:W-:Y:S01]  /*7040*/  FMUL R4, R24.reuse, R8 ;  /* 0x0000000818047220 */ /* 0x040fe20000400000 */
[----:B------:R-:W-:Y:S01]  /*7050*/  FMUL R5, R24, R9 ;  /* 0x0000000918057220 */ /* 0x000fe20000400000 */
[----:B------:R-:W-:Y:S01]  /*7060*/  F2FP.F16.F32.PACK_AB R32, R2, R0 ;  /* 0x000000000220723e */ /* 0x000fe200000000ff */
[C---:B------:R-:W-:Y:S01]  /*7070*/  FFMA R7, R27.reuse, R6, R7 ;  /* 0x000000061b077223 */ /* 0x040fe20000000007 */
[----:B------:R-:W-:Y:S02]  /*7080*/  HADD2.F32 R0, -RZ, R30.H1_H1 ;  /* 0x3000001eff007230 */ /* 0x000fe40000004100 */
[----:B------:R-:W-:Y:S01]  /*7090*/  FFMA R4, R27, R20, R4 ;  /* 0x000000141b047223 */ /* 0x000fe20000000004 */
[--C-:B------:R-:W-:Y:S02]  /*70a0*/  HADD2.F32 R2, -RZ, R31.reuse.H0_H0 ;  /* 0x2000001fff027230 */ /* 0x100fe40000004100 */
[C---:B------:R-:W-:Y:S01]  /*70b0*/  FMUL R6, R24.reuse, R10 ;  /* 0x0000000a18067220 */ /* 0x040fe20000400000 */
[----:B------:R-:W-:Y:S01]  /*70c0*/  F2FP.F16.F32.PACK_AB R33, R7, R3 ;  /* 0x000000030721723e */ /* 0x000fe200000000ff */
[----:B------:R-:W-:Y:S02]  /*70d0*/  HADD2.F32 R3, -RZ, R31.H1_H1 ;  /* 0x3000001fff037230 */ /* 0x000fe40000004100 */
[----:B------:R-:W-:Y:S01]  /*70e0*/  FFMA R5, R27, R0, R5 ;  /* 0x000000001b057223 */ /* 0x000fe20000000005 */
[C---:B------:R-:W-:Y:S01]  /*70f0*/  FMUL R11, R24.reuse, R11 ;  /* 0x0000000b180b7220 */ /* 0x040fe20000400000 */
[--C-:B------:R-:W-:Y:S02]  /*7100*/  HADD2.F32 R7, -RZ, R36.reuse.H0_H0 ;  /* 0x20000024ff077230 */ /* 0x100fe40000004100 */
[C---:B------:R-:W-:Y:S01]  /*7110*/  FMUL R8, R24.reuse, R12 ;  /* 0x0000000c18087220 */ /* 0x040fe20000400000 */
[----:B------:R-:W-:Y:S01]  /*7120*/  HADD2.F32 R0, -RZ, R36.H1_H1 ;  /* 0x30000024ff007230 */ /* 0x000fe20000004100 */
[----:B------:R-:W-:Y:S01]  /*7130*/  F2FP.F16.F32.PACK_AB R34, R5, R4 ;  /* 0x000000040522723e */ /* 0x000fe200000000ff */
[C---:B------:R-:W-:Y:S01]  /*7140*/  FMUL R9, R24.reuse, R13 ;  /* 0x0000000d18097220 */ /* 0x040fe20000400000 */
[C---:B------:R-:W-:Y:S01]  /*7150*/  FFMA R6, R27.reuse, R2, R6 ;  /* 0x000000021b067223 */ /* 0x040fe20000000006 */
[C---:B------:R-:W-:Y:S01]  /*7160*/  FFMA R11, R27.reuse, R3, R11 ;  /* 0x000000031b0b7223 */ /* 0x040fe2000000000b */
[C---:B------:R-:W-:Y:S01]  /*7170*/  FFMA R8, R27.reuse, R7, R8 ;  /* 0x000000071b087223 */ /* 0x040fe20000000008 */
[----:B------:R-:W-:Y:S01]  /*7180*/  FFMA R9, R27, R0, R9 ;  /* 0x000000001b097223 */ /* 0x000fe20000000009 */
[--C-:B------:R-:W-:Y:S02]  /*7190*/  HADD2.F32 R2, -RZ, R37.reuse.H0_H0 ;  /* 0x20000025ff027230 */ /* 0x100fe40000004100 */
[C---:B------:R-:W-:Y:S01]  /*71a0*/  FMUL R10, R24.reuse, R14 ;  /* 0x0000000e180a7220 */ /* 0x040fe20000400000 */
[----:B------:R-:W-:Y:S01]  /*71b0*/  F2FP.F16.F32.PACK_AB R35, R11, R6 ;  /* 0x000000060b23723e */ /* 0x000fe200000000ff */
[----:B------:R-:W-:Y:S01]  /*71c0*/  HADD2.F32 R0, -RZ, R37.H1_H1 ;  /* 0x30000025ff007230 */ /* 0x000fe20000004100 */
[----:B------:R-:W-:Y:S01]  /*71d0*/  F2FP.F16.F32.PACK_AB R8, R9, R8 ;  /* 0x000000080908723e */ /* 0x000fe200000000ff */
[C---:B------:R-:W-:Y:S01]  /*71e0*/  FMUL R15, R24.reuse, R15 ;  /* 0x0000000f180f7220 */ /* 0x040fe20000400000 */
[C---:B------:R-:W-:Y:S01]  /*71f0*/  FFMA R10, R27.reuse, R2, R10 ;  /* 0x000000021b0a7223 */ /* 0x040fe2000000000a */
[----:B------:R1:W-:Y:S01]  /*7200*/  STSM.16.M88.4 [R61+0x1200], R32 ;  /* 0x001200203d007844 */ /* 0x0003e20000000200 */
[--C-:B------:R-:W-:Y:S02]  /*7210*/  HADD2.F32 R2, -RZ, R38.reuse.H0_H0 ;  /* 0x20000026ff027230 */ /* 0x100fe40000004100 */
[----:B------:R-:W-:Y:S01]  /*7220*/  FFMA R15, R27, R0, R15 ;  /* 0x000000001b0f7223 */ /* 0x000fe2000000000f */
[C---:B------:R-:W-:Y:S01]  /*7230*/  FMUL R12, R24.reuse, R16 ;  /* 0x00000010180c7220 */ /* 0x040fe20000400000 */
[----:B------:R-:W-:Y:S02]  /*7240*/  HADD2.F32 R0, -RZ, R38.H1_H1 ;  /* 0x30000026ff007230 */ /* 0x000fe40000004100 */
[C---:B------:R-:W-:Y:S01]  /*7250*/  FMUL R13, R24.reuse, R17 ;  /* 0x00000011180d7220 */ /* 0x040fe20000400000 */
[--C-:B------:R-:W-:Y:S01]  /*7260*/  HADD2.F32 R3, -RZ, R39.reuse.H0_H0 ;  /* 0x20000027ff037230 */ /* 0x100fe20000004100 */
[----:B------:R-:W-:Y:S01]  /*7270*/  F2FP.F16.F32.PACK_AB R9, R15, R10 ;  /* 0x0000000a0f09723e */ /* 0x000fe200000000ff */
[C---:B------:R-:W-:Y:S01]  /*7280*/  FMUL R14, R24.reuse, R18 ;  /* 0x00000012180e7220 */ /* 0x040fe20000400000 */
[----:B------:R-:W-:Y:S02]  /*7290*/  HADD2.F32 R4, -RZ, R39.H1_H1 ;  /* 0x30000027ff047230 */ /* 0x000fe40000004100 */
[----:B------:R-:W-:Y:S01]  /*72a0*/  FMUL R19, R24, R19 ;  /* 0x0000001318137220 */ /* 0x000fe20000400000 */
[C---:B------:R-:W-:Y:S01]  /*72b0*/  FFMA R12, R27.reuse, R2, R12 ;  /* 0x000000021b0c7223 */ /* 0x040fe2000000000c */
[----:B------:R-:W-:Y:S01]  /*72c0*/  MOV R2, UR46 ;  /* 0x0000002e00027c02 */ /* 0x000fe20008000f00 */
[C---:B------:R-:W-:Y:S01]  /*72d0*/  FFMA R13, R27.reuse, R0, R13 ;  /* 0x000000001b0d7223 */ /* 0x040fe2000000000d */
[C---:B------:R-:W-:Y:S01]  /*72e0*/  FFMA R14, R27.reuse, R3, R14 ;  /* 0x000000031b0e7223 */ /* 0x040fe2000000000e */
[----:B------:R-:W-:Y:S01]  /*72f0*/  FFMA R19, R27, R4, R19 ;  /* 0x000000041b137223 */ /* 0x000fe20000000013 */
[----:B------:R-:W-:Y:S02]  /*7300*/  @P6 LEA R2, R2, UR44, 0x3 ;  /* 0x0000002c02026c11 */ /* 0x000fe4000f8e18ff */
[----:B------:R-:W-:Y:S02]  /*7310*/  F2FP.F16.F32.PACK_AB R10, R13, R12 ;  /* 0x0000000c0d0a723e */ /* 0x000fe400000000ff */
[----:B------:R-:W-:Y:S02]  /*7320*/  F2FP.F16.F32.PACK_AB R11, R19, R14 ;  /* 0x0000000e130b723e */ /* 0x000fe400000000ff */
[----:B------:R-:W-:Y:S02]  /*7330*/  MOV R0, UR47 ;  /* 0x0000002f00007c02 */ /* 0x000fe40008000f00 */
[----:B------:R-:W-:Y:S01]  /*7340*/  @P6 IADD3 R2, PT, PT, R2, 0x60, RZ ;  /* 0x0000006002026810 */ /* 0x000fe20007ffe0ff */
[----:B------:R1:W-:Y:S01]  /*7350*/  STSM.16.M88.4 [R60+0x1200], R8 ;  /* 0x001200083c007844 */ /* 0x0003e20000000200 */
[----:B------:R-:W-:Y:S02]  /*7360*/  @P6 SHF.L.U32 R3, R54, 0x1f, RZ ;  /* 0x0000001f36036819 */ /* 0x000fe400000006ff */
[----:B------:R-:W-:Y:S01]  /*7370*/  @P6 PRMT R0, R0, 0x654, R2 ;  /* 0x0000065400006816 */ /* 0x000fe20000000002 */
[----:B------:R-:W-:Y:S01]  /*7380*/  @!PT LDS RZ, [RZ] ;  /* 0x00000000fffff984 */ /* 0x000fe20000000800 */
[----:B------:R-:W-:Y:S01]  /*7390*/  @!PT LDS RZ, [RZ] ;  /* 0x00000000fffff984 */ /* 0x000fe20000000800 */
[----:B------:R-:W-:Y:S01]  /*73a0*/  @!PT LDS RZ, [RZ] ;  /* 0x00000000fffff984 */ /* 0x000fe20000000800 */
[----:B------:R-:W-:Y:S01]  /*73b0*/  @!PT LDS RZ, [RZ] ;  /* 0x00000000fffff984 */ /* 0x000fe20000000800 */
[----:B------:R3:W-:Y:S06]  /*73c0*/  MEMBAR.ALL.CTA ;  /* 0x0000000000007992 */ /* 0x0007ec0000008000 */
[----:B---3--:R-:W3:Y:S01]  /*73d0*/  FENCE.VIEW.ASYNC.S ;  /* 0x00000000000073c6 */ /* 0x008ee20000000000 */
[----:B------:R-:W-:Y:S01]  /*73e0*/  LEA R2, R62, UR44, 0x3 ;  /* 0x0000002c3e027c11 */ /* 0x000fe2000f8e18ff */
[----:B---3--:R-:W-:Y:S06]  /*73f0*/  BAR.SYNC.DEFER_BLOCKING 0x1, 0x80 ;  /* 0x0042000000007b1d */ /* 0x008fec0000010000 */
[----:B------:R-:W-:Y:S05]  /*7400*/  @P0 BRA `(.L_x_115) ;  /* 0x0000000000280947 */ /* 0x000fea0003800000 */
[----:B------:R-:W3:Y:S01]  /*7410*/  LDCU.64 UR6, c[0x0][0x348] ;  /* 0x00006900ff0677ac */ /* 0x000ee20008000a00 */
[----:B------:R-:W-:Y:S02]  /*7420*/  UIADD3 UR9, UPT, UPT, UR49, 0x20, URZ ;  /* 0x0000002031097890 */ /* 0x000fe4000fffe0ff */
[----:B------:R-:W-:Y:S01]  /*7430*/  UIADD3 UR8, UPT, UPT, UR44, 0x1200, URZ ;  /* 0x000012002c087890 */ /* 0x000fe2000fffe0ff */
[----:B------:R-:W-:Y:S01]  /*7440*/  UMOV UR10, UR50 ;  /* 0x00000032000a7c82 */ /* 0x000fe20008000000 */
[----:B------:R-:W-:Y:S01]  /*7450*/  UMOV UR11, UR36 ;  /* 0x00000024000b7c82 */ /* 0x000fe20008000000 */
[----:B---3--:R-:W-:Y:S04]  /*7460*/  UIADD3 UR4, UP0, UPT, UR6, 0x680, URZ ;  /* 0x0000068006047890 */ /* 0x008fe8000ff1e0ff */
[----:B------:R-:W-:Y:S09]  /*7470*/  UIADD3.X UR5, UPT, UPT, URZ, UR7, URZ, UP0, !UPT ;  /* 0x00000007ff057290 */ /* 0x000ff200087fe4ff */
[----:B------:R3:W-:Y:S01]  /*7480*/  UTMASTG.3D [UR8], [UR4] ;  /* 0x00000008040073b5 */ /* 0x0007e20008010000 */
[----:B------:R0:W-:Y:S01]  /*7490*/  UTMACMDFLUSH ;  /* 0x00000000000079b7 */ /* 0x0001e20000000000 */
[----:B---3--:R-:W-:Y:S04]  /*74a0*/  DEPBAR.LE SB0, 0x1 ;  /* 0x000080400000791a */ /* 0x008fe80000000000 */
.L_x_115:
[----:B------:R-:W-:Y:S05]  /*74b0*/  BSYNC.RECONVERGENT B0 ;  /* 0x0000000000007941 */ /* 0x000fea0003800200 */
.L_x_114:
[----:B------:R-:W-:Y:S01]  /*74c0*/  BAR.SYNC.DEFER_BLOCKING 0x1, 0x80 ;  /* 0x0042000000007b1d */ /* 0x000fe20000010000 */
[----:B------:R-:W-:Y:S04]  /*74d0*/  UIADD3 UR4, UPT, UPT, UR46, 0x1, URZ ;  /* 0x000000012e047890 */ /* 0x000fe8000fffe0ff */
[----:B------:R-:W-:Y:S04]  /*74e0*/  UISETP.NE.AND UP0, UPT, UR4, 0x4, UPT ;  /* 0x000000040400788c */ /* 0x000fe8000bf05270 */
[----:B------:R-:W-:Y:S01]  /*74f0*/  USEL UR45, UR4, URZ, UP0 ;  /* 0x000000ff042d7287 */ /* 0x000fe20008000000 */
[----:B------:R3:W-:Y:S01]  /*7500*/  @P6 SYNCS.ARRIVE.TRANS64.RED.A1T0 RZ, [R0+URZ], RZ ;  /* 0x000000ff00ff69a7 */ /* 0x0007e200081004ff */
[----:B------:R-:W-:Y:S01]  /*7510*/  BSSY B1, `(.L_x_116) ;  /* 0x0000014000017945 */ /* 0x000fe20003800000 */
[----:B------:R-:W4:Y:S02]  /*7520*/  @P6 SYNCS.PHASECHK.TRANS64.TRYWAIT P0, [R2+URZ+0x40], R3 ;  /* 0x00004003020065a7 */ /* 0x000f2400080011ff */
[----:B----4-:R-:W-:Y:S01]  /*7530*/  @P6 SEL R64, RZ, 0x1, !P0 ;  /* 0x00000001ff406807 */ /* 0x010fe20004000000 */
[----:B---3--:R-:W-:Y:S06]  /*7540*/  @!P6 BRA `(.L_x_117) ;  /* 0x000000000040e947 */ /* 0x008fec0003800000 */
[----:B------:R-:W-:Y:S01]  /*7550*/  ISETP.NE.AND P1, PT, R65, RZ, PT ;  /* 0x000000ff4100720c */ /* 0x000fe20003f25270 */
[----:B------:R-:W-:Y:S01]  /*7560*/  BSSY B0, `(.L_x_118) ;  /* 0x0000009000007945 */ /* 0x000fe20003800000 */
[----:B------:R-:W-:Y:S11]  /*7570*/  ISETP.NE.AND P0, PT, R64, RZ, PT ;  /* 0x000000ff4000720c */ /* 0x000ff60003f05270 */
[----:B------:R-:W-:Y:S05]  /*7580*/  @P1 IMAD R3, R62, 0x1000, R63 ;  /* 0x000010003e031824 */ /* 0x000fea00078e023f */
[----:B------:R-:W-:Y:S05]  /*7590*/  @P1 IADD3 R0, PT, PT, R3, UR44, RZ ;  /* 0x0000002c03001c10 */ /* 0x000fea000fffe0ff */
[----:B------:R-:W-:Y:S01]  /*75a0*/  @P1 IMAD.IADD R0, R55, 0x1, R0 ;  /* 0x0000000137001824 */ /* 0x000fe200078e0200 */
[----:B------:R-:W-:Y:S06]  /*75b0*/  @P0 BRA `(.L_x_119) ;  /* 0x00000000000c0947 */ /* 0x000fec0003800000 */
[----:B------:R-:W-:Y:S04]  /*75c0*/  SHF.L.U32 R4, R54, 0x1f, RZ ;  /* 0x0000001f36047819 */ /* 0x000fe800000006ff */
[----:B------:R-:W3:Y:S02]  /*75d0*/  SYNCS.PHASECHK.TRANS64.TRYWAIT P0, [R2+URZ+0x40], R4 ;  /* 0x00004004020075a7 */ /* 0x000ee400080011ff */
[----:B---3--:R-:W-:Y:S05]  /*75e0*/  @!P0 BRA `(.L_x_120) ;  /* 0x0000001c00948947 */ /* 0x008fea0003800000 */
.L_x_119:
[----:B------:R-:W-:Y:S05]  /*75f0*/  BSYNC B0 ;  /* 0x0000000000007941 */ /* 0x000fea0003800000 */
.L_x_118:
[----:B------:R-:W-:Y:S02]  /*7600*/  ISETP.NE.AND P0, PT, R65, RZ, PT ;  /* 0x000000ff4100720c */ /* 0x000fe40003f05270 */
[----:B------:R-:W-:Y:S11]  /*7610*/  IADD3 R62, PT, PT, R62, 0x1, RZ ;  /* 0x000000013e3e7810 */ /* 0x000ff60007ffe0ff */
[----:B------:R-:W-:Y:S05]  /*7620*/  @P0 WARPSYNC.ALL ;  /* 0x0000000000000948 */ /* 0x000fea0003800000 */
[----:B------:R4:W1:Y:S04]  /*7630*/  @P0 LDSM.16.M88.4 R28, [R3+UR44+0x200] ;  /* 0x0002002c031c083b */ /* 0x0008680008000200 */
[----:B------:R4:W1:Y:S02]  /*7640*/  @P0 LDSM.16.M88.4 R36, [R0+0x200] ;  /* 0x000200000024083b */ /* 0x0008640000000200 */
.L_x_117:
[----:B------:R-:W-:Y:S05]  /*7650*/  BSYNC B1 ;  /* 0x0000000000017941 */ /* 0x000fea0003800000 */
.L_x_116:
[----:B----4-:R-:W-:Y:S05]  /*7660*/  VIADD R0, R25, 0x40 ;  /* 0x0000004019007836 */ /* 0x010fea0000000000 */
[----:B------:R-:W-:Y:S04]  /*7670*/  SHF.R.U32.HI R0, RZ, 0x15, R0 ;  /* 0x00000015ff007819 */ /* 0x000fe80000011600 */
[----:B------:R-:W-:Y:S11]  /*7680*/  LOP3.LUT P0, RZ, R0, 0x3, R46, 0x48, !PT ;  /* 0x0000000300ff7812 */ /* 0x000ff6000780482e */
[----:B------:R-:W-:Y:S02]  /*7690*/  @!UPT UIADD3 URZ, UPT, UPT, URZ, URZ, URZ ;  /* 0x000000fffffff290 */ /* 0x000fe4000fffe0ff */
[----:B------:R-:W-:Y:S05]  /*76a0*/  @!P0 BRA `(.L_x_121) ;  /* 0x0000000000408947 */ /* 0x000fea0003800000 */
[----:B------:R-:W4:Y:S01]  /*76b0*/  LDCU.64 UR8, c[0x4][0x70] ;  /* 0x01000e00ff0877ac */ /* 0x000f220008000a00 */
[----:B------:R-:W-:Y:S01]  /*76c0*/  MOV R3, 0x0 ;  /* 0x0000000000037802 */ /* 0x000fe20000000f00 */
[----:B------:R-:W-:Y:S02]  /*76d0*/  HFMA2 R12, -RZ, RZ, 0, 5.9604644775390625e-08 ;  /* 0x00000001ff0c7431 */ /* 0x000fe400000001ff */
[----:B-1----:R-:W-:Y:S02]  /*76e0*/  IMAD.MOV.U32 R8, RZ, RZ, 0x192 ;  /* 0x00000192ff087424 */ /* 0x002fe400078e00ff */
[----:B------:R-:W-:Y:S01]  /*76f0*/  IMAD.MOV.U32 R13, RZ, RZ, RZ ;  /* 0x000000ffff0d7224 */ /* 0x000fe200078e00ff */
[----:B------:R-:W1:Y:S01]  /*7700*/  LDCU.64 UR6, c[0x4][0x78] ;  /* 0x01000f00ff0677ac */ /* 0x000e620008000a00 */
[----:B---3--:R-:W3:Y:S01]  /*7710*/  LDC.64 R2, c[0x4][R3] ;  /* 0x0100000003027b82 */ /* 0x008ee20000000a00 */
[----:B------:R-:W5:Y:S01]  /*7720*/  LDCU.64 UR4, c[0x4][0x10] ;  /* 0x01000200ff0477ac */ /* 0x000f620008000a00 */
[----:B----4-:R-:W-:Y:S01]  /*7730*/  MOV R5, UR9 ;  /* 0x0000000900057c02 */ /* 0x010fe20008000f00 */
[----:B------:R-:W-:Y:S01]  /*7740*/  IMAD.U32 R4, RZ, RZ, UR8 ;  /* 0x00000008ff047e24 */ /* 0x000fe2000f8e00ff */
[----:B-1----:R-:W-:Y:S01]  /*7750*/  MOV R7, UR7 ;  /* 0x0000000700077c02 */ /* 0x002fe20008000f00 */
[----:B------:R-:W-:Y:S01]  /*7760*/  IMAD.U32 R6, RZ, RZ, UR6 ;  /* 0x00000006ff067e24 */ /* 0x000fe2000f8e00ff */
[----:B-----5:R-:W-:Y:S01]  /*7770*/  MOV R11, UR5 ;  /* 0x00000005000b7c02 */ /* 0x020fe20008000f00 */
[----:B------:R-:W-:Y:S02]  /*7780*/  IMAD.U32 R10, RZ, RZ, UR4 ;  /* 0x00000004ff0a7e24 */ /* 0x000fe4000f8e00ff */
[----:B------:R-:W-:Y:S07]  /*7790*/  LEPC R20, `(.L_x_121) ;  /* 0x000000001014794e */ /* 0x000fee0000000000 */
[----:B--23--:R-:W-:Y:S05]  /*77a0*/  CALL.ABS.NOINC R2 ;  /* 0x0000000002007343 */ /* 0x00cfea0003c00000 */
.L_x_121:
[----:B------:R-:W-:Y:S01]  /*77b0*/  ISETP.NE.AND P6, PT, R59, RZ, PT ;  /* 0x000000ff3b00720c */ /* 0x000fe20003fc5270 */
[----:B------:R-:W-:Y:S05]  /*77c0*/  WARPSYNC.ALL ;  /* 0x0000000000007948 */ /* 0x000fea0003800000 */
[----:B------:R-:W-:Y:S01]  /*77d0*/  R2UR UR4, R25 ;  /* 0x00000000190472ca */ /* 0x000fe200000e0000 */
[----:B-1----:R-:W-:Y:S01]  /*77e0*/  HADD2.F32 R3, -RZ, R28.H0_H0 ;  /* 0x2000001cff037230 */ /* 0x002fe20000004100 */
[----:B------:R-:W-:Y:S01]  /*77f0*/  ISETP.NE.AND P0, PT, R56, RZ, PT ;  /* 0x000000ff3800720c */ /* 0x000fe20003f05270 */
[----:B------:R-:W-:Y:S01]  /*7800*/  HADD2.F32 R20, -RZ, R30.H0_H0 ;  /* 0x2000001eff147230 */ /* 0x000fe20000004100 */
[----:B------:R-:W-:Y:S09]  /*7810*/  BSSY.RECONVERGENT B0, `(.L_x_122) ;  /* 0x0000053000007945 */ /* 0x000ff20003800200 */
[----:B---3--:R-:W1:Y:S02]  /*7820*/  LDTM.16dp256bit.x4 R4, tmem[UR4+0x40] ;  /* 0x00004004000479ee */ /* 0x008e640008120000 */
        /* <DEDUP_REMOVED lines=60> */
[----:B------:R-:W-:Y:S02]  /*7bf0*/  LEA R3, R62, UR44, 0x3 ;  /* 0x0000002c3e037c11 */ /* 0x000fe4000f8e18ff */
[----:B------:R-:W-:Y:S01]  /*7c00*/  @P6 PRMT R0, R0, 0x654, R2 ;  /* 0x0000065400006816 */ /* 0x000fe20000000002 */
[----:B------:R-:W-:Y:S01]  /*7c10*/  @!PT LDS RZ, [RZ] ;  /* 0x00000000fffff984 */ /* 0x000fe20000000800 */
[----:B------:R-:W-:Y:S01]  /*7c20*/  @!PT LDS RZ, [RZ] ;  /* 0x00000000fffff984 */ /* 0x000fe20000000800 */
[----:B------:R-:W-:Y:S01]  /*7c30*/  @!PT LDS RZ, [RZ] ;  /* 0x00000000fffff984 */ /* 0x000fe20000000800 */
[----:B------:R-:W-:Y:S01]  /*7c40*/  @!PT LDS RZ, [RZ] ;  /* 0x00000000fffff984 */ /* 0x000fe20000000800 */
[----:B------:R3:W-:Y:S06]  /*7c50*/  MEMBAR.ALL.CTA ;  /* 0x0000000000007992 */ /* 0x0007ec0000008000 */
[----:B---3--:R-:W3:Y:S01]  /*7c60*/  FENCE.VIEW.ASYNC.S ;  /* 0x00000000000073c6 */ /* 0x008ee20000000000 */
[----:B------:R-:W-:Y:S01]  /*7c70*/  @P6 SHF.L.U32 R2, R54, 0x1f, RZ ;  /* 0x0000001f36026819 */ /* 0x000fe200000006ff */
        /* <DEDUP_REMOVED lines=12> */
.L_x_123:
[----:B------:R-:W-:Y:S05]  /*7d40*/  BSYNC.RECONVERGENT B0 ;  /* 0x0000000000007941 */ /* 0x000fea0003800200 */
.L_x_122:
        /* <DEDUP_REMOVED lines=19> */
.L_x_127:
[----:B------:R-:W-:Y:S05]  /*7e80*/  BSYNC B0 ;  /* 0x0000000000007941 */ /* 0x000fea0003800000 */
.L_x_126:
[----:B------:R-:W-:Y:S11]  /*7e90*/  ISETP.NE.AND P0, PT, R65, RZ, PT ;  /* 0x000000ff4100720c */ /* 0x000ff60003f05270 */
[----:B------:R-:W-:Y:S02]  /*7ea0*/  @!UPT UIADD3 URZ, UPT, UPT, URZ, URZ, URZ ;  /* 0x000000fffffff290 */ /* 0x000fe4000fffe0ff */
[----:B------:R-:W-:Y:S05]  /*7eb0*/  @P0 WARPSYNC.ALL ;  /* 0x0000000000000948 */ /* 0x000fea0003800000 */
[----:B------:R4:W1:Y:S04]  /*7ec0*/  @P0 LDSM.16.M88.4 R28, [R62+UR44+0x200] ;  /* 0x0002002c3e1c083b */ /* 0x0008680008000200 */
[----:B------:R4:W1:Y:S02]  /*7ed0*/  @P0 LDSM.16.M88.4 R36, [R2+0x200] ;  /* 0x000200000224083b */ /* 0x0008640000000200 */
.L_x_125:
[----:B------:R-:W-:Y:S05]  /*7ee0*/  BSYNC B1 ;  /* 0x0000000000017941 */ /* 0x000fea0003800000 */
.L_x_124:
[----:B---3--:R-:W-:Y:S05]  /*7ef0*/  VIADD R0, R25, 0x60 ;  /* 0x0000006019007836 */ /* 0x008fea0000000000 */
[----:B------:R-:W-:Y:S04]  /*7f00*/  SHF.R.U32.HI R0, RZ, 0x15, R0 ;  /* 0x00000015ff007819 */ /* 0x000fe80000011600 */
[----:B------:R-:W-:Y:S11]  /*7f10*/  LOP3.LUT P0, RZ, R0, 0x3, R46, 0x48, !PT ;  /* 0x0000000300ff7812 */ /* 0x000ff6000780482e */
[----:B------:R-:W-:Y:S02]  /*7f20*/  @!UPT UIADD3 URZ, UPT, UPT, URZ, URZ, URZ ;  /* 0x000000fffffff290 */ /* 0x000fe4000fffe0ff */
[----:B------:R-:W-:Y:S05]  /*7f30*/  @!P0 BRA `(.L_x_129) ;  /* 0x0000000000408947 */ /* 0x000fea0003800000 */
[----:B------:R-:W3:Y:S01]  /*7f40*/  LDCU.64 UR8, c[0x4][0x70] ;  /* 0x01000e00ff0877ac */ /* 0x000ee20008000a00 */
[----:B------:R-:W-:Y:S01]  /*7f50*/  MOV R3, 0x0 ;  /* 0x0000000000037802 */ /* 0x000fe20000000f00 */
[----:B------:R-:W-:Y:S02]  /*7f60*/  HFMA2 R12, -RZ, RZ, 0, 5.9604644775390625e-08 ;  /* 0x00000001ff0c7431 */ /* 0x000fe400000001ff */
[----:B-1----:R-:W-:Y:S02]  /*7f70*/  IMAD.MOV.U32 R8, RZ, RZ, 0x192 ;  /* 0x00000192ff087424 */ /* 0x002fe400078e00ff */
[----:B------:R-:W-:Y:S01]  /*7f80*/  IMAD.MOV.U32 R13, RZ, RZ, RZ ;  /* 0x000000ffff0d7224 */ /* 0x000fe200078e00ff */
[----:B------:R-:W1:Y:S01]  /*7f90*/  LDCU.64 UR6, c[0x4][0x78] ;  /* 0x01000f00ff0677ac */ /* 0x000e620008000a00 */
[----:B----4-:R-:W4:Y:S01]  /*7fa0*/  LDC.64 R2, c[0x4][R3] ;  /* 0x0100000003027b82 */ /* 0x010f220000000a00 */
        /* <DEDUP_REMOVED lines=9> */
.L_x_129:
[----:B------:R-:W-:Y:S01]  /*8040*/  ISETP.NE.AND P0, PT, R56, RZ, PT ;  /* 0x000000ff3800720c */ /* 0x000fe20003f05270 */
[----:B------:R-:W-:Y:S05]  /*8050*/  WARPSYNC.ALL ;  /* 0x0000000000007948 */ /* 0x000fea0003800000 */
[----:B------:R-:W-:Y:S01]  /*8060*/  R2UR UR4, R25 ;  /* 0x00000000190472ca */ /* 0x000fe200000e0000 */
[--C-:B-1----:R-:W-:Y:S01]  /*8070*/  HADD2.F32 R0, -RZ, R28.reuse.H0_H0 ;  /* 0x2000001cff007230 */ /* 0x102fe20000004100 */
[----:B------:R-:W-:Y:S01]  /*8080*/  BSSY.RECONVERGENT B0, `(.L_x_130) ;  /* 0x0000052000007945 */ /* 0x000fe20003800200 */
[----:B----4-:R-:W-:Y:S02]  /*8090*/  HADD2.F32 R2, -RZ, R28.H1_H1 ;  /* 0x3000001cff027230 */ /* 0x010fe40000004100 */
[--C-:B------:R-:W-:Y:S02]  /*80a0*/  HADD2.F32 R3, -RZ, R29.reuse.H0_H0 ;  /* 0x2000001dff037230 */ /* 0x100fe40000004100 */
[----:B------:R-:W-:Y:S02]  /*80b0*/  HADD2.F32 R20, -RZ, R29.H1_H1 ;  /* 0x3000001dff147230 */ /* 0x000fe40000004100 */
[--C-:B------:R-:W-:Y:S02]  /*80c0*/  HADD2.F32 R21, -RZ, R30.reuse.H0_H0 ;  /* 0x2000001eff157230 */ /* 0x100fe40000004100 */
[----:B------:R-:W-:Y:S02]  /*80d0*/  HADD2.F32 R25, -RZ, R30.H1_H1 ;  /* 0x3000001eff197230 */ /* 0x000fe40000004100 */
[----:B------:R-:W1:Y:S01]  /*80e0*/  LDTM.16dp256bit.x4 R4, tmem[UR4+0x60] ;  /* 0x00006004000479ee */ /* 0x000e620008120000 */
[----:B------:R-:W-:Y:S01]  /*80f0*/  R2UR UR4, R26 ;  /* 0x000000001a0472ca */ /* 0x000fe200000e0000 */
[----:B------:R-:W-:Y:S01]  /*8100*/  NOP ;  /* 0x0000000000007918 */ /* 0x000fe20000000000 */
[--C-:B------:R-:W-:Y:S02]  /*8110*/  HADD2.F32 R26, -RZ, R31.reuse.H0_H0 ;  /* 0x2000001fff1a7230 */ /* 0x100fe40000004100 */
[----:B------:R-:W-:Y:S02]  /*8120*/  HADD2.F32 R28, -RZ, R31.H1_H1 ;  /* 0x3000001fff1c7230 */ /* 0x000fe40000004100 */
[--C-:B------:R-:W-:Y:S02]  /*8130*/  HADD2.F32 R29, -RZ, R36.reuse.H0_H0 ;  /* 0x20000024ff1d7230 */ /* 0x100fe40000004100 */
[----:B------:R-:W-:Y:S02]  /*8140*/  HADD2.F32 R30, -RZ, R36.H1_H1 ;  /* 0x30000024ff1e7230 */ /* 0x000fe40000004100 */
[--C-:B------:R-:W-:Y:S02]  /*8150*/  HADD2.F32 R31, -RZ, R37.reuse.H0_H0 ;  /* 0x20000025ff1f7230 */ /* 0x100fe40000004100 */
[----:B------:R-:W-:Y:S01]  /*8160*/  HADD2.F32 R32, -RZ, R37.H1_H1 ;  /* 0x30000025ff207230 */ /* 0x000fe20000004100 */
[----:B------:R-:W-:Y:S01]  /*8170*/  UIADD3 UR4, UPT, UPT, UR4, 0xd0, URZ ;  /* 0x000000d004047890 */ /* 0x000fe2000fffe0ff */
[--C-:B------:R-:W-:Y:S02]  /*8180*/  HADD2.F32 R33, -RZ, R38.reuse.H0_H0 ;  /* 0x20000026ff217230 */ /* 0x100fe40000004100 */
[----:B------:R-:W-:Y:S01]  /*8190*/  HADD2.F32 R34, -RZ, R38.H1_H1 ;  /* 0x30000026ff227230 */ /* 0x000fe20000004100 */
[----:B------:R-:W-:Y:S01]  /*81a0*/  UPRMT UR4, UR47, 0x654, UR4 ;  /* 0x000006542f047896 */ /* 0x000fe20008000004 */
[--C-:B------:R-:W-:Y:S02]  /*81b0*/  HADD2.F32 R35, -RZ, R39.reuse.H0_H0 ;  /* 0x20000027ff237230 */ /* 0x100fe40000004100 */
[----:B------:R-:W-:Y:S02]  /*81c0*/  HADD2.F32 R36, -RZ, R39.H1_H1 ;  /* 0x30000027ff247230 */ /* 0x000fe40000004100 */
[C---:B-1----:R-:W-:Y:S01]  /*81d0*/  FMUL R4, R24.reuse, R4 ;  /* 0x0000000418047220 */ /* 0x042fe20000400000 */
[C---:B------:R-:W-:Y:S01]  /*81e0*/  FMUL R5, R24.reuse, R5 ;  /* 0x0000000518057220 */ /* 0x040fe20000400000 */
[C---:B------:R-:W-:Y:S02]  /*81f0*/  FMUL R6, R24.reuse, R6 ;  /* 0x0000000618067220 */ /* 0x040fe40000400000 */
[----:B------:R-:W-:Y:S01]  /*8200*/  SYNCS.ARRIVE.TRANS64.RED.A1T0 RZ, [UR4], RZ ;  /* 0x000000ffffff79a7 */ /* 0x000fe20008100404 */
[C---:B------:R-:W-:Y:S01]  /*8210*/  FFMA R4, R27.reuse, R0, R4 ;  /* 0x000000001b047223 */ /* 0x040fe20000000004 */
[C---:B------:R-:W-:Y:S01]  /*8220*/  FFMA R5, R27.reuse, R2, R5 ;  /* 0x000000021b057223 */ /* 0x040fe20000000005 */
[----:B------:R-:W-:Y:S01]  /*8230*/  FFMA R6, R27, R3, R6 ;  /* 0x000000031b067223 */ /* 0x000fe20000000006 */
[C---:B------:R-:W-:Y:S01]  /*8240*/  FMUL R7, R24.reuse, R7 ;  /* 0x0000000718077220 */ /* 0x040fe20000400000 */
[C---:B------:R-:W-:Y:S01]  /*8250*/  FMUL R8, R24.reuse, R8 ;  /* 0x0000000818087220 */ /* 0x040fe20000400000 */
[C---:B------:R-:W-:Y:S01]  /*8260*/  FMUL R9, R24.reuse, R9 ;  /* 0x0000000918097220 */ /* 0x040fe20000400000 */
[----:B------:R-:W-:Y:S01]  /*8270*/  F2FP.F16.F32.PACK_AB R4, R5, R4 ;  /* 0x000000040504723e */ /* 0x000fe200000000ff */
[C---:B------:R-:W-:Y:S01]  /*8280*/  FFMA R7, R27.reuse, R20, R7 ;  /* 0x000000141b077223 */ /* 0x040fe20000000007 */
[C---:B------:R-:W-:Y:S01]  /*8290*/  FFMA R8, R27.reuse, R21, R8 ;  /* 0x000000151b087223 */ /* 0x040fe20000000008 */
[C---:B------:R-:W-:Y:S01]  /*82a0*/  FFMA R9, R27.reuse, R25, R9 ;  /* 0x000000191b097223 */ /* 0x040fe20000000009 */
[C---:B------:R-:W-:Y:S01]  /*82b0*/  FMUL R0, R24.reuse, R10 ;  /* 0x0000000a18007220 */ /* 0x040fe20000400000 */
[C---:B------:R-:W-:Y:S01]  /*82c0*/  FMUL R2, R24.reuse, R11 ;  /* 0x0000000b18027220 */ /* 0x040fe20000400000 */
[C---:B------:R-:W-:Y:S01]  /*82d0*/  FMUL R3, R24.reuse, R12 ;  /* 0x0000000c18037220 */ /* 0x040fe20000400000 */
[C---:B------:R-:W-:Y:S01]  /*82e0*/  FMUL R10, R24.reuse, R13 ;  /* 0x0000000d180a7220 */ /* 0x040fe20000400000 */
[C---:B------:R-:W-:Y:S01]  /*82f0*/  FFMA R0, R27.reuse, R26, R0 ;  /* 0x0000001a1b007223 */ /* 0x040fe20000000000 */
[C---:B------:R-:W-:Y:S01]  /*8300*/  FMUL R11, R24.reuse, R14 ;  /* 0x0000000e180b7220 */ /* 0x040fe20000400000 */
[C---:B------:R-:W-:Y:S01]  /*8310*/  FFMA R2, R27.reuse, R28, R2 ;  /* 0x0000001c1b027223 */ /* 0x040fe20000000002 */
[C---:B------:R-:W-:Y:S01]  /*8320*/  FMUL R15, R24.reuse, R15 ;  /* 0x0000000f180f7220 */ /* 0x040fe20000400000 */
[C---:B------:R-:W-:Y:S01]  /*8330*/  FMUL R12, R24.reuse, R16 ;  /* 0x00000010180c7220 */ /* 0x040fe20000400000 */
[C---:B------:R-:W-:Y:S01]  /*8340*/  FFMA R3, R27.reuse, R29, R3 ;  /* 0x0000001d1b037223 */ /* 0x040fe20000000003 */
[C---:B------:R-:W-:Y:S01]  /*8350*/  FMUL R13, R24.reuse, R17 ;  /* 0x00000011180d7220 */ /* 0x040fe20000400000 */
[C---:B------:R-:W-:Y:S01]  /*8360*/  FFMA R10, R27.reuse, R30, R10 ;  /* 0x0000001e1b0a7223 */ /* 0x040fe2000000000a */
[C---:B------:R-:W-:Y:S01]  /*8370*/  FMUL R14, R24.reuse, R18 ;  /* 0x00000012180e7220 */ /* 0x040fe20000400000 */
[C---:B------:R-:W-:Y:S01]  /*8380*/  FFMA R11, R27.reuse, R31, R11 ;  /* 0x0000001f1b0b7223 */ /* 0x040fe2000000000b */
[C---:B------:R-:W-:Y:S01]  /*8390*/  FFMA R15, R27.reuse, R32, R15 ;  /* 0x000000201b0f7223 */ /* 0x040fe2000000000f */
[----:B------:R-:W-:Y:S01]  /*83a0*/  FMUL R19, R24, R19 ;  /* 0x0000001318137220 */ /* 0x000fe20000400000 */
[C---:B------:R-:W-:Y:S01]  /*83b0*/  FFMA R12, R27.reuse, R33, R12 ;  /* 0x000000211b0c7223 */ /* 0x040fe2000000000c */
[C---:B------:R-:W-:Y:S01]  /*83c0*/  FFMA R13, R27.reuse, R34, R13 ;  /* 0x000000221b0d7223 */ /* 0x040fe2000000000d */
[----:B------:R-:W-:Y:S01]  /*83d0*/  FFMA R14, R27, R35, R14 ;  /* 0x000000231b0e7223 */ /* 0x000fe2000000000e */
[----:B------:R-:W-:Y:S01]  /*83e0*/  F2FP.F16.F32.PACK_AB R5, R7, R6 ;  /* 0x000000060705723e */ /* 0x000fe200000000ff */
[----:B------:R-:W-:Y:S01]  /*83f0*/  FFMA R19, R27, R36, R19 ;  /* 0x000000241b137223 */ /* 0x000fe20000000013 */
[----:B------:R-:W-:Y:S02]  /*8400*/  F2FP.F16.F32.PACK_AB R6, R9, R8 ;  /* 0x000000080906723e */ /* 0x000fe400000000ff */
        /* <DEDUP_REMOVED lines=25> */
.L_x_131:
[----:B------:R-:W-:Y:S05]  /*85a0*/  BSYNC.RECONVERGENT B0 ;  /* 0x0000000000007941 */ /* 0x000fea0003800200 */
.L_x_130:
[----:B------:R-:W-:Y:S01]  /*85b0*/  BAR.SYNC.DEFER_BLOCKING 0x1, 0x80 ;  /* 0x0042000000007b1d */ /* 0x000fe20000010000 */
[----:B------:R-:W-:Y:S01]  /*85c0*/  UISETP.NE.AND UP0, UPT, UR52, -0x4, UPT ;  /* 0xfffffffc3400788c */ /* 0x000fe2000bf05270 */
[----:B------:R-:W-:Y:S08]  /*85d0*/  IADD3 R22, PT, PT, R22, 0x1, RZ ;  /* 0x0000000116167810 */ /* 0x000ff00007ffe0ff */
[----:B------:R-:W-:Y:S05]  /*85e0*/  BRA.U !UP0, `(.L_x_132) ;  /* 0x0000000108287547 */ /* 0x000fea000b800000 */
[----:B------:R-:W-:Y:S01]  /*85f0*/  ISETP.NE.AND P0, PT, R59, RZ, PT ;  /* 0x000000ff3b00720c */ /* 0x000fe20003f05270 */
[----:B------:R-:W-:Y:S01]  /*8600*/  IMAD.U32 R2, RZ, RZ, UR46 ;  /* 0x0000002eff027e24 */ /* 0x000fe2000f8e00ff */
[----:B------:R-:W-:Y:S01]  /*8610*/  UIADD3 UR4, UPT, UPT, UR46, 0x1, URZ ;  /* 0x000000012e047890 */ /* 0x000fe2000fffe0ff */
[----:B------:R-:W-:Y:S03]  /*8620*/  IMAD.U32 R0, RZ, RZ, UR47 ;  /* 0x0000002fff007e24 */ /* 0x000fe6000f8e00ff */
[----:B------:R-:W-:Y:S04]  /*8630*/  UISETP.NE.AND UP0, UPT, UR4, 0x4, UPT ;  /* 0x000000040400788c */ /* 0x000fe8000bf05270 */
[----:B------:R-:W-:Y:S03]  /*8640*/  USEL UR46, UR4, URZ, UP0 ;  /* 0x000000ff042e7287 */ /* 0x000fe60008000000 */
[----:B------:R-:W-:Y:S05]  /*8650*/  @P0 LEA R2, R2, UR44, 0x3 ;  /* 0x0000002c02020c11 */ /* 0x000fea000f8e18ff */
[----:B------:R-:W-:Y:S05]  /*8660*/  @P0 VIADD R2, R2, 0x60 ;  /* 0x0000006002020836 */ /* 0x000fea0000000000 */
[----:B------:R-:W-:Y:S04]  /*8670*/  @P0 PRMT R0, R0, 0x654, R2 ;  /* 0x0000065400000816 */ /* 0x000fe80000000002 */
[----:B------:R3:W-:Y:S03]  /*8680*/  @P0 SYNCS.ARRIVE.TRANS64.RED.A1T0 RZ, [R0+URZ], RZ ;  /* 0x000000ff00ff09a7 */ /* 0x0007e600081004ff */
.L_x_132:
[----:B------:R-:W-:Y:S01]  /*8690*/  R2UR UR4, R47 ;  /* 0x000000002f0472ca */ /* 0x000fe200000e0000 */
[----:B------:R-:W-:Y:S01]  /*86a0*/  UISETP.NE.AND UP0, UPT, UR62, URZ, UPT ;  /* 0x000000ff3e00728c */ /* 0x000fe2000bf05270 */
[----:B------:R-:W-:Y:S01]  /*86b0*/  ISETP.NE.AND P0, PT, R51, 0x2, PT ;  /* 0x000000023300780c */ /* 0x000fe20003f05270 */
[----:B------:R-:W-:Y:S01]  /*86c0*/  UIADD3 UR28, UPT, UPT, UR37, UR63, URZ ;  /* 0x0000003f251c7290 */ /* 0x000fe2000fffe0ff */
[----:B------:R-:W-:Y:S01]  /*86d0*/  ISETP.NE.AND P1, PT, R22, 0x4, PT ;  /* 0x000000041600780c */ /* 0x000fe20003f25270 */
[----:B------:R-:W-:Y:S01]  /*86e0*/  UIADD3 UR52, UPT, UPT, UR52, 0x4, URZ ;  /* 0x0000000434347890 */ /* 0x000fe2000fffe0ff */
[----:B------:R-:W-:Y:S01]  /*86f0*/  SEL R2, RZ, 0x1, P0 ;  /* 0x00000001ff027807 */ /* 0x000fe20000000000 */
[----:B------:R-:W-:Y:S01]  /*8700*/  UMOV UR36, UR61 ;  /* 0x0000003d00247c82 */ /* 0x000fe20008000000 */
[----:B---3--:R-:W-:Y:S02]  /*8710*/  SEL R0, RZ, 0x1, P1 ;  /* 0x00000001ff007807 */ /* 0x008fe40000800000 */
[----:B------:R-:W-:Y:S02]  /*8720*/  LOP3.LUT R52, R52, R2, RZ, 0x3c, !PT ;  /* 0x0000000234347212 */ /* 0x000fe400078e3cff */
[----:B------:R-:W-:Y:S01]  /*8730*/  LOP3.LUT R53, R53, R0, RZ, 0x3c, !PT ;  /* 0x0000000035357212 */ /* 0x000fe200078e3cff */
[----:B------:R-:W-:Y:S01]  /*8740*/  UIADD3 UR24, UPT, UPT, UR38, UR4, URZ ;  /* 0x0000000426187290 */ /* 0x000fe2000fffe0ff */
[----:B------:R-:W-:Y:S02]  /*8750*/  SEL R51, R51, RZ, P0 ;  /* 0x000000ff33337207 */ /* 0x000fe40000000000 */
[----:B------:R-:W-:Y:S01]  /*8760*/  SEL R22, R22, RZ, P1 ;  /* 0x000000ff16167207 */ /* 0x000fe20000800000 */
[----:B------:R-:W-:Y:S08]  /*8770*/  BRA.U UP0, `(.L_x_133) ;  /* 0xffffffcd00a47547 */ /* 0x000ff0000b83ffff */
[----:B------:R-:W-:-:S13]  /*8780*/  R2UR UR4, R48 ;  /* 0x00000000300472ca */ /* 0x000fda00000e0000 */
[----:B------:R-:W-:-:S09]  /*8790*/  UISETP.NE.AND UP0, UPT, UR4, URZ, UPT ;  /* 0x000000ff0400728c */ /* 0x000fd2000bf05270 */
[----:B------:R-:W-:Y:S05]  /*87a0*/  BRA.U !UP0, `(.L_x_134) ;  /* 0x0000000108487547 */ /* 0x000fea000b800000 */
[----:B------:R-:W3:Y:S02]  /*87b0*/  LDCU.64 UR4, c[0x0][0x890] ;  /* 0x00011200ff0477ac */ /* 0x000ee40008000a00 */
[----:B---3--:R-:W-:-:S04]  /*87c0*/  UISETP.NE.U32.AND UP0, UPT, UR4, URZ, UPT ;  /* 0x000000ff0400728c */ /* 0x008fc8000bf05070 */
[----:B------:R-:W-:-:S09]  /*87d0*/  UISETP.NE.AND.EX UP0, UPT, UR5, URZ, UPT, UP0 ;  /* 0x000000ff0500728c */ /* 0x000fd2000bf05300 */
[----:B------:R-:W-:Y:S05]  /*87e0*/  BRA.U UP0, `(.L_x_135) ;  /* 0x00000001000c7547 */ /* 0x000fea000b800000 */
[----:B------:R-:W-:-:S13]  /*87f0*/  FSETP.NEU.AND P0, PT, R27, RZ, PT ;  /* 0x000000ff1b00720b */ /* 0x000fda0003f0d000 */
[----:B------:R-:W-:Y:S05]  /*8800*/  @!P0 EXIT ;  /* 0x000000000000894d */ /* 0x000fea0003800000 */
[----:B------:R-:W-:Y:S05]  /*8810*/  BRA `(.L_x_134) ;  /* 0x00000000002c7947 */ /* 0x000fea0003800000 */
.L_x_135:
[----:B------:R-:W-:Y:S01]  /*8820*/  ISETP.NE.AND P0, PT, R50, RZ, PT ;  /* 0x000000ff3200720c */ /* 0x000fe20003f05270 */
[----:B------:R-:W-:-:S12]  /*8830*/  BSSY.RECONVERGENT B0, `(.L_x_134) ;  /* 0x0000009000007945 */ /* 0x000fd80003800200 */
[----:B------:R-:W-:Y:S05]  /*8840*/  @P0 BRA `(.L_x_136) ;  /* 0x0000000000140947 */ /* 0x000fea0003800000 */
[----:B------:R-:W3:Y:S02]  /*8850*/  LDCU.64 UR4, c[0x0][0x888] ;  /* 0x00011100ff0477ac */ /* 0x000ee40008000a00 */
[----:B---3--:R-:W-:-:S04]  /*8860*/  ISETP.NE.U32.AND P0, PT, RZ, UR4, PT ;  /* 0x00000004ff007c0c */ /* 0x008fc8000bf05070 */
[----:B------:R-:W-:-:S13]  /*8870*/  ISETP.NE.AND.EX P0, PT, RZ, UR5, PT, P0 ;  /* 0x00000005ff007c0c */ /* 0x000fda000bf05300 */
[----:B------:R-:W-:Y:S05]  /*8880*/  @!P0 EXIT ;  /* 0x000000000000894d */ /* 0x000fea0003800000 */
[----:B------:R-:W-:Y:S05]  /*8890*/  BRA `(.L_x_137) ;  /* 0x0000000000087947 */ /* 0x000fea0003800000 */
.L_x_136:
[----:B------:R-:W-:-:S13]  /*88a0*/  FSETP.NEU.AND P0, PT, R27, RZ, PT ;  /* 0x000000ff1b00720b */ /* 0x000fda0003f0d000 */
[----:B------:R-:W-:Y:S05]  /*88b0*/  @!P0 EXIT ;  /* 0x000000000000894d */ /* 0x000fea0003800000 */
.L_x_137:
[----:B------:R-:W-:Y:S05]  /*88c0*/  BSYNC.RECONVERGENT B0 ;  /* 0x0000000000007941 */ /* 0x000fea0003800200 */
.L_x_134:
[----:B------:R-:W-:Y:S01]  /*88d0*/  ULEA UR4, UR46, UR44, 0x3 ;  /* 0x0000002c2e047291 */ /* 0x000fe2000f8e18ff */
[----:B------:R-:W-:-:S04]  /*88e0*/  DEPBAR.LE SB0, 0x0 ;  /* 0x000080000000791a */ /* 0x000fc80000000000 */
[----:B------:R-:W-:-:S04]  /*88f0*/  UIADD3 UR4, UPT, UPT, UR4, 0x60, URZ ;  /* 0x0000006004047890 */ /* 0x000fc8000fffe0ff */
[----:B------:R-:W-:-:S09]  /*8900*/  UPRMT UR4, UR47, 0x654, UR4 ;  /* 0x000006542f047896 */ /* 0x000fd20008000004 */
[----:B------:R-:W-:Y:S01]  /*8910*/  SYNCS.ARRIVE.TRANS64.RED.A1T0 RZ, [UR4], RZ ;  /* 0x000000ffffff79a7 */ /* 0x000fe20008100404 */
[----:B------:R-:W-:Y:S05]  /*8920*/  EXIT ;  /* 0x000000000000794d */ /* 0x000fea0003800000 */
.L_x_24:
[----:B---3--:R3:W4:Y:S02]  /*8930*/  SYNCS.PHASECHK.TRANS64.TRYWAIT P0, [R0+URZ+0x100], R2 ;  /* 0x00010002000075a7 */ /* 0x00872400080011ff */
[----:B----4-:R-:W-:Y:S05]  /*8940*/  @!P0 NANOSLEEP.SYNCS 0x989680 ;  /* 0x009896800000895d */ /* 0x010fea0003900000 */
[----:B------:R-:W4:Y:S02]  /*8950*/  @!P0 SYNCS.PHASECHK.TRANS64 P0, [R0+URZ+0x100], R2 ;  /* 0x00010002000085a7 */ /* 0x000f2400080010ff */
[----:B----4-:R-:W-:Y:S05]  /*8960*/  @!P0 BRA `(.L_x_24) ;  /* 0xfffffffc00f08947 */ /* 0x010fea000383ffff */
[----:B------:R-:W-:Y:S05]  /*8970*/  BRA `(.L_x_138) ;  /* 0xffffff8c00bc7947 */ /* 0x000fea000383ffff */
.L_x_27:
[----:B--2---:R-:W-:-:S07]  /*8980*/  MOV R0, UR33 ;  /* 0x0000002100007c02 */ /* 0x004fce0008000f00 */
.L_x_139:
[----:B--2---:R2:W3:Y:S02]  /*8990*/  SYNCS.PHASECHK.TRANS64.TRYWAIT P0, [R0+URZ+0x20], R3 ;  /* 0x00002003000075a7 */ /* 0x0044e400080011ff */
[----:B---3--:R-:W-:Y:S05]  /*89a0*/  @!P0 NANOSLEEP.SYNCS 0x989680 ;  /* 0x009896800000895d */ /* 0x008fea0003900000 */
[----:B------:R-:W3:Y:S02]  /*89b0*/  @!P0 SYNCS.PHASECHK.TRANS64 P0, [R0+URZ+0x20], R3 ;  /* 0x00002003000085a7 */ /* 0x000ee400080010ff */
[----:B---3--:R-:W-:Y:S05]  /*89c0*/  @!P0 BRA `(.L_x_139) ;  /* 0xfffffffc00f08947 */ /* 0x008fea000383ffff */
[----:B------:R-:W-:Y:S05]  /*89d0*/  BRA `(.L_x_26) ;  /* 0xffffff9000047947 */ /* 0x000fea000383ffff */
.L_x_34:
[----:B-1----:R-:W-:-:S07]  /*89e0*/  MOV R0, UR33 ;  /* 0x0000002100007c02 */ /* 0x002fce0008000f00 */
.L_x_140:
[----:B-1----:R1:W2:Y:S02]  /*89f0*/  SYNCS.PHASECHK.TRANS64.TRYWAIT P0, [R0+URZ+0x20], R3 ;  /* 0x00002003000075a7 */ /* 0x0022a400080011ff */
[----:B--2---:R-:W-:Y:S05]  /*8a00*/  @!P0 NANOSLEEP.SYNCS 0x989680 ;  /* 0x009896800000895d */ /* 0x004fea0003900000 */
[----:B------:R-:W2:Y:S02]  /*8a10*/  @!P0 SYNCS.PHASECHK.TRANS64 P0, [R0+URZ+0x20], R3 ;  /* 0x00002003000085a7 */ /* 0x000ea400080010ff */
[----:B--2---:R-:W-:Y:S05]  /*8a20*/  @!P0 BRA `(.L_x_140) ;  /* 0xfffffffc00f08947 */ /* 0x004fea000383ffff */
[----:B------:R-:W-:Y:S05]  /*8a30*/  BRA `(.L_x_33) ;  /* 0xffffff9000f87947 */ /* 0x000fea000383ffff */
.L_x_39:
[----:B-1----:R1:W2:Y:S02]  /*8a40*/  SYNCS.PHASECHK.TRANS64.TRYWAIT P0, [R3+URZ+0x90], R0 ;  /* 0x00009000030075a7 */ /* 0x0022a400080011ff */
[----:B--2---:R-:W-:Y:S05]  /*8a50*/  @!P0 NANOSLEEP.SYNCS 0x989680 ;  /* 0x009896800000895d */ /* 0x004fea0003900000 */
[----:B------:R-:W2:Y:S02]  /*8a60*/  @!P0 SYNCS.PHASECHK.TRANS64 P0, [R3+URZ+0x90], R0 ;  /* 0x00009000030085a7 */ /* 0x000ea400080010ff */
[----:B--2---:R-:W-:Y:S05]  /*8a70*/  @!P0 BRA `(.L_x_39) ;  /* 0xfffffffc00f08947 */ /* 0x004fea000383ffff */
[----:B------:R-:W-:Y:S05]  /*8a80*/  BRA `(.L_x_141) ;  /* 0xffffff9400cc7947 */ /* 0x000fea000383ffff */
.L_x_43:
[----:B------:R-:W-:-:S07]  /*8a90*/  MOV R0, UR4 ;  /* 0x0000000400007c02 */ /* 0x000fce0008000f00 */
.L_x_142:
[----:B-1----:R1:W2:Y:S02]  /*8aa0*/  SYNCS.PHASECHK.TRANS64.TRYWAIT P0, [R0+URZ], R2 ;  /* 0x00000002000075a7 */ /* 0x0022a400080011ff */
[----:B--2---:R-:W-:Y:S05]  /*8ab0*/  @!P0 NANOSLEEP.SYNCS 0x989680 ;  /* 0x009896800000895d */ /* 0x004fea0003900000 */
[----:B------:R-:W2:Y:S02]  /*8ac0*/  @!P0 SYNCS.PHASECHK.TRANS64 P0, [R0+URZ], R2 ;  /* 0x00000002000085a7 */ /* 0x000ea400080010ff */
[----:B--2---:R-:W-:Y:S05]  /*8ad0*/  @!P0 BRA `(.L_x_142) ;  /* 0xfffffffc00f08947 */ /* 0x004fea000383ffff */
[----:B------:R-:W-:Y:S05]  /*8ae0*/  BRA `(.L_x_143) ;  /* 0xffffff9c00747947 */ /* 0x000fea000383ffff */
.L_x_44:
[----:B------:R-:W-:-:S07]  /*8af0*/  MOV R0, UR5 ;  /* 0x0000000500007c02 */ /* 0x000fce0008000f00 */
.L_x_144:
[----:B-1----:R1:W2:Y:S02]  /*8b00*/  SYNCS.PHASECHK.TRANS64.TRYWAIT P0, [R0+URZ], R3 ;  /* 0x00000003000075a7 */ /* 0x0022a400080011ff */
[----:B--2---:R-:W-:Y:S05]  /*8b10*/  @!P0 NANOSLEEP.SYNCS 0x989680 ;  /* 0x009896800000895d */ /* 0x004fea0003900000 */
[----:B------:R-:W2:Y:S02]  /*8b20*/  @!P0 SYNCS.PHASECHK.TRANS64 P0, [R0+URZ], R3 ;  /* 0x00000003000085a7 */ /* 0x000ea400080010ff */
[----:B--2---:R-:W-:Y:S05]  /*8b30*/  @!P0 BRA `(.L_x_144) ;  /* 0xfffffffc00f08947 */ /* 0x004fea000383ffff */
[----:B------:R-:W-:Y:S05]  /*8b40*/  BRA `(.L_x_145) ;  /* 0xffffff9c00807947 */ /* 0x000fea000383ffff */
.L_x_45:
[----:B------:R-:W-:-:S07]  /*8b50*/  MOV R0, UR5 ;  /* 0x0000000500007c02 */ /* 0x000fce0008000f00 */
.L_x_146:
[----:B-1----:R1:W2:Y:S02]  /*8b60*/  SYNCS.PHASECHK.TRANS64.TRYWAIT P0, [R0+URZ], R3 ;  /* 0x00000003000075a7 */ /* 0x0022a400080011ff */
[----:B--2---:R-:W-:Y:S05]  /*8b70*/  @!P0 NANOSLEEP.SYNCS 0x989680 ;  /* 0x009896800000895d */ /* 0x004fea0003900000 */
[----:B------:R-:W2:Y:S02]  /*8b80*/  @!P0 SYNCS.PHASECHK.TRANS64 P0, [R0+URZ], R3 ;  /* 0x00000003000085a7 */ /* 0x000ea400080010ff */
[----:B--2---:R-:W-:Y:S05]  /*8b90*/  @!P0 BRA `(.L_x_146) ;  /* 0xfffffffc00f08947 */ /* 0x004fea000383ffff */
[----:B------:R-:W-:Y:S05]  /*8ba0*/  BRA `(.L_x_147) ;  /* 0xffffff9c008c7947 */ /* 0x000fea000383ffff */
.L_x_48:
[----:B--2---:R2:W3:Y:S02]  /*8bb0*/  SYNCS.PHASECHK.TRANS64.TRYWAIT P0, [R2+URZ+0xf0], R4 ;  /* 0x0000f004020075a7 */ /* 0x0044e400080011ff */
[----:B---3--:R-:W-:Y:S05]  /*8bc0*/  @!P0 NANOSLEEP.SYNCS 0x989680 ;  /* 0x009896800000895d */ /* 0x008fea0003900000 */
[----:B------:R-:W3:Y:S02]  /*8bd0*/  @!P0 SYNCS.PHASECHK.TRANS64 P0, [R2+URZ+0xf0], R4 ;  /* 0x0000f004020085a7 */ /* 0x000ee400080010ff */
[----:B---3--:R-:W-:Y:S05]  /*8be0*/  @!P0 BRA `(.L_x_48) ;  /* 0xfffffffc00f08947 */ /* 0x008fea000383ffff */
[----:B------:R-:W-:Y:S05]  /*8bf0*/  BRA `(.L_x_148) ;  /* 0xffffff9c00e87947 */ /* 0x000fea000383ffff */
.L_x_49:
[----:B------:R-:W-:-:S07]  /*8c00*/  MOV R2, UR4 ;  /* 0x0000000400027c02 */ /* 0x000fce0008000f00 */
.L_x_149:
[----:B--2---:R2:W3:Y:S02]  /*8c10*/  SYNCS.PHASECHK.TRANS64.TRYWAIT P0, [R2+URZ+0xa0], R5 ;  /* 0x0000a005020075a7 */ /* 0x0044e400080011ff */
[----:B---3--:R-:W-:Y:S05]  /*8c20*/  @!P0 NANOSLEEP.SYNCS 0x989680 ;  /* 0x009896800000895d */ /* 0x008fea0003900000 */
[----:B------:R-:W3:Y:S02]  /*8c30*/  @!P0 SYNCS.PHASECHK.TRANS64 P0, [R2+URZ+0xa0], R5 ;  /* 0x0000a005020085a7 */ /* 0x000ee400080010ff */
[----:B---3--:R-:W-:Y:S05]  /*8c40*/  @!P0 BRA `(.L_x_149) ;  /* 0xfffffffc00f08947 */ /* 0x008fea000383ffff */
[----:B------:R-:W-:Y:S05]  /*8c50*/  BRA `(.L_x_150) ;  /* 0xffffff9c00f87947 */ /* 0x000fea000383ffff */
.L_x_50:
[----:B--2---:R2:W3:Y:S02]  /*8c60*/  SYNCS.PHASECHK.TRANS64.TRYWAIT P1, [R2+URZ+0x90], R4 ;  /* 0x00009004020075a7 */ /* 0x0044e400080211ff */
[----:B---3--:R-:W-:Y:S05]  /*8c70*/  @!P1 NANOSLEEP.SYNCS 0x989680 ;  /* 0x009896800000995d */ /* 0x008fea0003900000 */
[----:B------:R-:W3:Y:S02]  /*8c80*/  @!P1 SYNCS.PHASECHK.TRANS64 P1, [R2+URZ+0x90], R4 ;  /* 0x00009004020095a7 */ /* 0x000ee400080210ff */
[----:B---3--:R-:W-:Y:S05]  /*8c90*/  @!P1 BRA `(.L_x_50) ;  /* 0xfffffffc00f09947 */ /* 0x008fea000383ffff */
[----:B------:R-:W-:Y:S05]  /*8ca0*/  BRA `(.L_x_151) ;  /* 0xffffffa000287947 */ /* 0x000fea000383ffff */
.L_x_53:
[----:B------:R-:W-:-:S07]  /*8cb0*/  MOV R0, UR4 ;  /* 0x0000000400007c02 */ /* 0x000fce0008000f00 */
.L_x_152:
[----:B--2---:R2:W3:Y:S02]  /*8cc0*/  SYNCS.PHASECHK.TRANS64.TRYWAIT P0, [R0+URZ+0xa0], R2 ;  /* 0x0000a002000075a7 */ /* 0x0044e400080011ff */
[----:B---3--:R-:W-:Y:S05]  /*8cd0*/  @!P0 NANOSLEEP.SYNCS 0x989680 ;  /* 0x009896800000895d */ /* 0x008fea0003900000 */
[----:B------:R-:W3:Y:S02]  /*8ce0*/  @!P0 SYNCS.PHASECHK.TRANS64 P0, [R0+URZ+0xa0], R2 ;  /* 0x0000a002000085a7 */ /* 0x000ee400080010ff */
[----:B---3--:R-:W-:Y:S05]  /*8cf0*/  @!P0 BRA `(.L_x_152) ;  /* 0xfffffffc00f08947 */ /* 0x008fea000383ffff */
[----:B------:R-:W-:Y:S05]  /*8d00*/  BRA `(.L_x_52) ;  /* 0xffffffa0007c7947 */ /* 0x000fea000383ffff */
.L_x_60:
[----:B-1----:R1:W2:Y:S02]  /*8d10*/  SYNCS.PHASECHK.TRANS64.TRYWAIT P1, [R0+URZ+0x90], R2 ;  /* 0x00009002000075a7 */ /* 0x0022a400080211ff */
[----:B--2---:R-:W-:Y:S05]  /*8d20*/  @!P1 NANOSLEEP.SYNCS 0x989680 ;  /* 0x009896800000995d */ /* 0x004fea0003900000 */
[----:B------:R-:W2:Y:S02]  /*8d30*/  @!P1 SYNCS.PHASECHK.TRANS64 P1, [R0+URZ+0x90], R2 ;  /* 0x00009002000095a7 */ /* 0x000ea400080210ff */
[----:B--2---:R-:W-:Y:S05]  /*8d40*/  @!P1 BRA `(.L_x_60) ;  /* 0xfffffffc00f09947 */ /* 0x004fea000383ffff */
[----:B------:R-:W-:Y:S05]  /*8d50*/  BRA `(.L_x_153) ;  /* 0xffffffa800107947 */ /* 0x000fea000383ffff */
.L_x_61:
[----:B------:R-:W-:-:S07]  /*8d60*/  MOV R2, UR46 ;  /* 0x0000002e00027c02 */ /* 0x000fce0008000f00 */
.L_x_154:
[----:B-1----:R1:W2:Y:S02]  /*8d70*/  SYNCS.PHASECHK.TRANS64.TRYWAIT P0, [R2+URZ+0xd0], R0 ;  /* 0x0000d000020075a7 */ /* 0x0022a400080011ff */
[----:B--2---:R-:W-:Y:S05]  /*8d80*/  @!P0 NANOSLEEP.SYNCS 0x989680 ;  /* 0x009896800000895d */ /* 0x004fea0003900000 */
[----:B------:R-:W2:Y:S02]  /*8d90*/  @!P0 SYNCS.PHASECHK.TRANS64 P0, [R2+URZ+0xd0], R0 ;  /* 0x0000d000020085a7 */ /* 0x000ea400080010ff */
[----:B--2---:R-:W-:Y:S05]  /*8da0*/  @!P0 BRA `(.L_x_154) ;  /* 0xfffffffc00f08947 */ /* 0x004fea000383ffff */
[----:B------:R-:W-:Y:S05]  /*8db0*/  BRA `(.L_x_155) ;  /* 0xffffffa800607947 */ /* 0x000fea000383ffff */
.L_x_64:
[----:B------:R-:W-:Y:S07]  /*8dc0*/  MOV R0, UR7 ;  /* 0x0000000700007c02 */ /* 0x000fee0008000f00 */
.L_x_156:
[----:B-1----:R1:W2:Y:S02]  /*8dd0*/  SYNCS.PHASECHK.TRANS64.TRYWAIT P0, [R0+URZ], R2 ;  /* 0x00000002000075a7 */ /* 0x0022a400080011ff */
[----:B--2---:R-:W-:Y:S05]  /*8de0*/  @!P0 NANOSLEEP.SYNCS 0x989680 ;  /* 0x009896800000895d */ /* 0x004fea0003900000 */
[----:B------:R-:W2:Y:S02]  /*8df0*/  @!P0 SYNCS.PHASECHK.TRANS64 P0, [R0+URZ], R2 ;  /* 0x00000002000085a7 */ /* 0x000ea400080010ff */
[----:B--2---:R-:W-:Y:S05]  /*8e00*/  @!P0 BRA `(.L_x_156) ;  /* 0xfffffffc00f08947 */ /* 0x004fea000383ffff */
[----:B------:R-:W-:Y:S05]  /*8e10*/  BRA `(.L_x_63) ;  /* 0xffffffa8007c7947 */ /* 0x000fea000383ffff */
.L_x_67:
[----:B------:R-:W-:-:S07]  /*8e20*/  MOV R0, UR4 ;  /* 0x0000000400007c02 */ /* 0x000fce0008000f00 */
.L_x_157:
[----:B--2---:R2:W4:Y:S02]  /*8e30*/  SYNCS.PHASECHK.TRANS64.TRYWAIT P0, [R0+URZ], R2 ;  /* 0x00000002000075a7 */ /* 0x00452400080011ff */
[----:B----4-:R-:W-:Y:S05]  /*8e40*/  @!P0 NANOSLEEP.SYNCS 0x989680 ;  /* 0x009896800000895d */ /* 0x010fea0003900000 */
[----:B------:R-:W4:Y:S02]  /*8e50*/  @!P0 SYNCS.PHASECHK.TRANS64 P0, [R0+URZ], R2 ;  /* 0x00000002000085a7 */ /* 0x000f2400080010ff */
[----:B----4-:R-:W-:Y:S05]  /*8e60*/  @!P0 BRA `(.L_x_157) ;  /* 0xfffffffc00f08947 */ /* 0x010fea000383ffff */
[----:B------:R-:W-:Y:S05]  /*8e70*/  BRA `(.L_x_158) ;  /* 0xffffffac00a87947 */ /* 0x000fea000383ffff */
.L_x_68:
[----:B------:R-:W-:-:S07]  /*8e80*/  MOV R0, UR5 ;  /* 0x0000000500007c02 */ /* 0x000fce0008000f00 */
.L_x_159:
[----:B-1----:R1:W2:Y:S02]  /*8e90*/  SYNCS.PHASECHK.TRANS64.TRYWAIT P0, [R0+URZ], R3 ;  /* 0x00000003000075a7 */ /* 0x0022a400080011ff */
[----:B--2---:R-:W-:Y:S05]  /*8ea0*/  @!P0 NANOSLEEP.SYNCS 0x989680 ;  /* 0x009896800000895d */ /* 0x004fea0003900000 */
[----:B------:R-:W2:Y:S02]  /*8eb0*/  @!P0 SYNCS.PHASECHK.TRANS64 P0, [R0+URZ], R3 ;  /* 0x00000003000085a7 */ /* 0x000ea400080010ff */
[----:B--2---:R-:W-:Y:S05]  /*8ec0*/  @!P0 BRA `(.L_x_159) ;  /* 0xfffffffc00f08947 */ /* 0x004fea000383ffff */
[----:B------:R-:W-:Y:S05]  /*8ed0*/  BRA `(.L_x_160) ;  /* 0xffffffac00b47947 */ /* 0x000fea000383ffff */
.L_x_69:
[----:B------:R-:W-:-:S07]  /*8ee0*/  MOV R0, UR5 ;  /* 0x0000000500007c02 */ /* 0x000fce0008000f00 */
.L_x_161:
[----:B-1----:R1:W2:Y:S02]  /*8ef0*/  SYNCS.PHASECHK.TRANS64.TRYWAIT P0, [R0+URZ], R3 ;  /* 0x00000003000075a7 */ /* 0x0022a400080011ff */
[----:B--2---:R-:W-:Y:S05]  /*8f00*/  @!P0 NANOSLEEP.SYNCS 0x989680 ;  /* 0x009896800000895d */ /* 0x004fea0003900000 */
[----:B------:R-:W2:Y:S02]  /*8f10*/  @!P0 SYNCS.PHASECHK.TRANS64 P0, [R0+URZ], R3 ;  /* 0x00000003000085a7 */ /* 0x000ea400080010ff */
[----:B--2---:R-:W-:Y:S05]  /*8f20*/  @!P0 BRA `(.L_x_161) ;  /* 0xfffffffc00f08947 */ /* 0x004fea000383ffff */
[----:B------:R-:W-:Y:S05]  /*8f30*/  BRA `(.L_x_162) ;  /* 0xffffffac00c07947 */ /* 0x000fea000383ffff */
.L_x_70:
[----:B-1----:R-:W-:-:S07]  /*8f40*/  MOV R0, UR4 ;  /* 0x0000000400007c02 */ /* 0x002fce0008000f00 */
.L_x_163:
[----:B-1----:R1:W2:Y:S02]  /*8f50*/  SYNCS.PHASECHK.TRANS64.TRYWAIT P0, [R0+URZ], R2 ;  /* 0x00000002000075a7 */ /* 0x0022a400080011ff */
[----:B--2---:R-:W-:Y:S05]  /*8f60*/  @!P0 NANOSLEEP.SYNCS 0x989680 ;  /* 0x009896800000895d */ /* 0x004fea0003900000 */
[----:B------:R-:W2:Y:S02]  /*8f70*/  @!P0 SYNCS.PHASECHK.TRANS64 P0, [R0+URZ], R2 ;  /* 0x00000002000085a7 */ /* 0x000ea400080010ff */
[----:B--2---:R-:W-:Y:S05]  /*8f80*/  @!P0 BRA `(.L_x_163) ;  /* 0xfffffffc00f08947 */ /* 0x004fea000383ffff */
[----:B------:R-:W-:Y:S05]  /*8f90*/  BRA `(.L_x_164) ;  /* 0xffffffac00cc7947 */ /* 0x000fea000383ffff */
.L_x_75:
[----:B--2---:R2:W3:Y:S02]  /*8fa0*/  SYNCS.PHASECHK.TRANS64.TRYWAIT P0, [R8+URZ+0x90], R0 ;  /* 0x00009000080075a7 */ /* 0x0044e400080011ff */
[----:B---3--:R-:W-:Y:S05]  /*8fb0*/  @!P0 NANOSLEEP.SYNCS 0x989680 ;  /* 0x009896800000895d */ /* 0x008fea0003900000 */
[----:B------:R-:W3:Y:S02]  /*8fc0*/  @!P0 SYNCS.PHASECHK.TRANS64 P0, [R8+URZ+0x90], R0 ;  /* 0x00009000080085a7 */ /* 0x000ee400080010ff */
[----:B---3--:R-:W-:Y:S05]  /*8fd0*/  @!P0 BRA `(.L_x_75) ;  /* 0xfffffffc00f08947 */ /* 0x008fea000383ffff */
[----:B------:R-:W-:Y:S05]  /*8fe0*/  BRA `(.L_x_165) ;  /* 0xffffffb400007947 */ /* 0x000fea000383ffff */
.L_x_78:
[----:B--2---:R-:W-:Y:S07]  /*8ff0*/  MOV R0, UR21 ;  /* 0x0000001500007c02 */ /* 0x004fee0008000f00 */
.L_x_166:
[----:B--2---:R2:W3:Y:S02]  /*9000*/  SYNCS.PHASECHK.TRANS64.TRYWAIT P1, [R0+URZ+0x88], R2 ;  /* 0x00008802000075a7 */ /* 0x0044e400080211ff */
[----:B---3--:R-:W-:Y:S05]  /*9010*/  @!P1 NANOSLEEP.SYNCS 0x989680 ;  /* 0x009896800000995d */ /* 0x008fea0003900000 */
[----:B------:R-:W3:Y:S02]  /*9020*/  @!P1 SYNCS.PHASECHK.TRANS64 P1, [R0+URZ+0x88], R2 ;  /* 0x00008802000095a7 */ /* 0x000ee400080210ff */
[----:B---3--:R-:W-:Y:S05]  /*9030*/  @!P1 BRA `(.L_x_166) ;  /* 0xfffffffc00f09947 */ /* 0x008fea000383ffff */
[----:B------:R-:W-:Y:S05]  /*9040*/  BRA `(.L_x_77) ;  /* 0xffffffb8007c7947 */ /* 0x000fea000383ffff */
.L_x_81:
[----:B--2---:R-:W-:Y:S07]  /*9050*/  MOV R0, UR21 ;  /* 0x0000001500007c02 */ /* 0x004fee0008000f00 */
.L_x_167:
[----:B--2---:R2:W3:Y:S02]  /*9060*/  SYNCS.PHASECHK.TRANS64.TRYWAIT P0, [R0+URZ+0x60], R4 ;  /* 0x00006004000075a7 */ /* 0x0044e400080011ff */
[----:B---3--:R-:W-:Y:S05]  /*9070*/  @!P0 NANOSLEEP.SYNCS 0x989680 ;  /* 0x009896800000895d */ /* 0x008fea0003900000 */
[----:B------:R-:W3:Y:S02]  /*9080*/  @!P0 SYNCS.PHASECHK.TRANS64 P0, [R0+URZ+0x60], R4 ;  /* 0x00006004000085a7 */ /* 0x000ee400080010ff */
[----:B---3--:R-:W-:Y:S05]  /*9090*/  @!P0 BRA `(.L_x_167) ;  /* 0xfffffffc00f08947 */ /* 0x008fea000383ffff */
[----:B------:R-:W-:Y:S05]  /*90a0*/  BRA `(.L_x_168) ;  /* 0xffffffb800d47947 */ /* 0x000fea000383ffff */
.L_x_82:
[----:B------:R-:W-:Y:S07]  /*90b0*/  MOV R0, UR21 ;  /* 0x0000001500007c02 */ /* 0x000fee0008000f00 */
.L_x_169:
[----:B--2---:R2:W3:Y:S02]  /*90c0*/  SYNCS.PHASECHK.TRANS64.TRYWAIT P0, [R0+URZ+0x68], R4 ;  /* 0x00006804000075a7 */ /* 0x0044e400080011ff */
[----:B---3--:R-:W-:Y:S05]  /*90d0*/  @!P0 NANOSLEEP.SYNCS 0x989680 ;  /* 0x009896800000895d */ /* 0x008fea0003900000 */
[----:B------:R-:W3:Y:S02]  /*90e0*/  @!P0 SYNCS.PHASECHK.TRANS64 P0, [R0+URZ+0x68], R4 ;  /* 0x00006804000085a7 */ /* 0x000ee400080010ff */
[----:B---3--:R-:W-:Y:S05]  /*90f0*/  @!P0 BRA `(.L_x_169) ;  /* 0xfffffffc00f08947 */ /* 0x008fea000383ffff */
[----:B------:R-:W-:Y:S05]  /*9100*/  BRA `(.L_x_170) ;  /* 0xffffffbc00107947 */ /* 0x000fea000383ffff */
.L_x_83:
[----:B------:R-:W-:Y:S07]  /*9110*/  MOV R0, UR21 ;  /* 0x0000001500007c02 */ /* 0x000fee0008000f00 */
.L_x_171:
[----:B--2---:R2:W3:Y:S02]  /*9120*/  SYNCS.PHASECHK.TRANS64.TRYWAIT P0, [R0+URZ+0x70], R4 ;  /* 0x00007004000075a7 */ /* 0x0044e400080011ff */
[----:B---3--:R-:W-:Y:S05]  /*9130*/  @!P0 NANOSLEEP.SYNCS 0x989680 ;  /* 0x009896800000895d */ /* 0x008fea0003900000 */
[----:B------:R-:W3:Y:S02]  /*9140*/  @!P0 SYNCS.PHASECHK.TRANS64 P0, [R0+URZ+0x70], R4 ;  /* 0x00007004000085a7 */ /* 0x000ee400080010ff */
[----:B---3--:R-:W-:Y:S05]  /*9150*/  @!P0 BRA `(.L_x_171) ;  /* 0xfffffffc00f08947 */ /* 0x008fea000383ffff */
[----:B------:R-:W-:Y:S05]  /*9160*/  BRA `(.L_x_172) ;  /* 0xffffffbc00587947 */ /* 0x000fea000383ffff */
.L_x_84:
[----:B------:R-:W-:Y:S07]  /*9170*/  MOV R0, UR21 ;  /* 0x0000001500007c02 */ /* 0x000fee0008000f00 */
.L_x_173:
[----:B--2---:R2:W3:Y:S02]  /*9180*/  SYNCS.PHASECHK.TRANS64.TRYWAIT P0, [R0+URZ+0x78], R4 ;  /* 0x00007804000075a7 */ /* 0x0044e400080011ff */
[----:B---3--:R-:W-:Y:S05]  /*9190*/  @!P0 NANOSLEEP.SYNCS 0x989680 ;  /* 0x009896800000895d */ /* 0x008fea0003900000 */
[----:B------:R-:W3:Y:S02]  /*91a0*/  @!P0 SYNCS.PHASECHK.TRANS64 P0, [R0+URZ+0x78], R4 ;  /* 0x00007804000085a7 */ /* 0x000ee400080010ff */
[----:B---3--:R-:W-:Y:S05]  /*91b0*/  @!P0 BRA `(.L_x_173) ;  /* 0xfffffffc00f08947 */ /* 0x008fea000383ffff */
[----:B------:R-:W-:Y:S05]  /*91c0*/  BRA `(.L_x_174) ;  /* 0xffffffbc00a47947 */ /* 0x000fea000383ffff */
.L_x_86:
[----:B------:R-:W-:-:S07]  /*91d0*/  MOV R0, UR21 ;  /* 0x0000001500007c02 */ /* 0x000fce0008000f00 */
.L_x_175:
[----:B---3--:R3:W4:Y:S02]  /*91e0*/  SYNCS.PHASECHK.TRANS64.TRYWAIT P0, [R0+URZ+0x60], R2 ;  /* 0x00006002000075a7 */ /* 0x00872400080011ff */
[----:B----4-:R-:W-:Y:S05]  /*91f0*/  @!P0 NANOSLEEP.SYNCS 0x989680 ;  /* 0x009896800000895d */ /* 0x010fea0003900000 */
[----:B------:R-:W4:Y:S02]  /*9200*/  @!P0 SYNCS.PHASECHK.TRANS64 P0, [R0+URZ+0x60], R2 ;  /* 0x00006002000085a7 */ /* 0x000f2400080010ff */
[----:B----4-:R-:W-:Y:S05]  /*9210*/  @!P0 BRA `(.L_x_175) ;  /* 0xfffffffc00f08947 */ /* 0x010fea000383ffff */
[----:B------:R-:W-:Y:S05]  /*9220*/  BRA `(.L_x_176) ;  /* 0xffffffc000187947 */ /* 0x000fea000383ffff */
.L_x_87:
[----:B---3--:R-:W-:-:S07]  /*9230*/  MOV R0, UR21 ;  /* 0x0000001500007c02 */ /* 0x008fce0008000f00 */
.L_x_177:
[----:B---3--:R3:W4:Y:S02]  /*9240*/  SYNCS.PHASECHK.TRANS64.TRYWAIT P0, [R0+URZ+0x68], R2 ;  /* 0x00006802000075a7 */ /* 0x00872400080011ff */
[----:B----4-:R-:W-:Y:S05]  /*9250*/  @!P0 NANOSLEEP.SYNCS 0x989680 ;  /* 0x009896800000895d */ /* 0x010fea0003900000 */
[----:B------:R-:W4:Y:S02]  /*9260*/  @!P0 SYNCS.PHASECHK.TRANS64 P0, [R0+URZ+0x68], R2 ;  /* 0x00006802000085a7 */ /* 0x000f2400080010ff */
[----:B----4-:R-:W-:Y:S05]  /*9270*/  @!P0 BRA `(.L_x_177) ;  /* 0xfffffffc00f08947 */ /* 0x010fea000383ffff */
[----:B------:R-:W-:Y:S05]  /*9280*/  BRA `(.L_x_178) ;  /* 0xffffffc000087947 */ /* 0x000fea000383ffff */
.L_x_88:
[----:B---3--:R-:W-:-:S07]  /*9290*/  MOV R0, UR21 ;  /* 0x0000001500007c02 */ /* 0x008fce0008000f00 */
.L_x_179:
[----:B---3--:R3:W4:Y:S02]  /*92a0*/  SYNCS.PHASECHK.TRANS64.TRYWAIT P0, [R0+URZ+0x70], R2 ;  /* 0x00007002000075a7 */ /* 0x00872400080011ff */
[----:B----4-:R-:W-:Y:S05]  /*92b0*/  @!P0 NANOSLEEP.SYNCS 0x989680 ;  /* 0x009896800000895d */ /* 0x010fea0003900000 */
[----:B------:R-:W4:Y:S02]  /*92c0*/  @!P0 SYNCS.PHASECHK.TRANS64 P0, [R0+URZ+0x70], R2 ;  /* 0x00007002000085a7 */ /* 0x000f2400080010ff */
[----:B----4-:R-:W-:Y:S05]  /*92d0*/  @!P0 BRA `(.L_x_179) ;  /* 0xfffffffc00f08947 */ /* 0x010fea000383ffff */
[----:B------:R-:W-:Y:S05]  /*92e0*/  BRA `(.L_x_180) ;  /* 0xffffffbc00f87947 */ /* 0x000fea000383ffff */
.L_x_90:
[----:B-1----:R1:W2:Y:S02]  /*92f0*/  SYNCS.PHASECHK.TRANS64.TRYWAIT P0, [R3+URZ+0x90], R0 ;  /* 0x00009000030075a7 */ /* 0x0022a400080011ff */
[----:B--2---:R-:W-:Y:S05]  /*9300*/  @!P0 NANOSLEEP.SYNCS 0x989680 ;  /* 0x009896800000895d */ /* 0x004fea0003900000 */
[----:B------:R-:W2:Y:S02]  /*9310*/  @!P0 SYNCS.PHASECHK.TRANS64 P0, [R3+URZ+0x90], R0 ;  /* 0x00009000030085a7 */ /* 0x000ea400080010ff */
[----:B--2---:R-:W-:Y:S05]  /*9320*/  @!P0 BRA `(.L_x_90) ;  /* 0xfffffffc00f08947 */ /* 0x004fea000383ffff */
[----:B------:R-:W-:Y:S05]  /*9330*/  BRA `(.L_x_181) ;  /* 0xffffffc000c87947 */ /* 0x000fea000383ffff */
.L_x_101:
[----:B-1----:R-:W-:Y:S04]  /*9340*/  MOV R0, UR44 ;  /* 0x0000002c00007c02 */ /* 0x002fe80008000f00 */
[----:B------:R1:W2:Y:S03]  /*9350*/  SYNCS.PHASECHK.TRANS64.TRYWAIT P1, [R0+URZ+0x40], R3 ;  /* 0x00004003000075a7 */ /* 0x0002a600080211ff */
[----:B--2---:R-:W-:Y:S05]  /*9360*/  @!P1 NANOSLEEP.SYNCS 0x989680 ;  /* 0x009896800000995d */ /* 0x004fea0003900000 */
[----:B------:R-:W2:Y:S02]  /*9370*/  @!P1 SYNCS.PHASECHK.TRANS64 P1, [R0+URZ+0x40], R3 ;  /* 0x00004003000095a7 */ /* 0x000ea400080210ff */
[----:B--2---:R-:W-:Y:S05]  /*9380*/  @!P1 BRA `(.L_x_101) ;  /* 0xfffffffc00ec9947 */ /* 0x004fea000383ffff */
[----:B------:R-:W-:Y:S05]  /*9390*/  BRA `(.L_x_100) ;  /* 0xffffffd000387947 */ /* 0x000fea000383ffff */
.L_x_103:
[----:B-1----:R1:W3:Y:S02]  /*93a0*/  SYNCS.PHASECHK.TRANS64.TRYWAIT P0, [R26+URZ+0xb0], R2 ;  /* 0x0000b0021a0075a7 */ /* 0x0022e400080011ff */
[----:B---3--:R-:W-:Y:S05]  /*93b0*/  @!P0 NANOSLEEP.SYNCS 0x989680 ;  /* 0x009896800000895d */ /* 0x008fea0003900000 */
[----:B------:R-:W3:Y:S02]  /*93c0*/  @!P0 SYNCS.PHASECHK.TRANS64 P0, [R26+URZ+0xb0], R2 ;  /* 0x0000b0021a0085a7 */ /* 0x000ee400080010ff */
[----:B---3--:R-:W-:Y:S05]  /*93d0*/  @!P0 BRA `(.L_x_103) ;  /* 0xfffffffc00f08947 */ /* 0x008fea000383ffff */
[----:B------:R-:W-:Y:S05]  /*93e0*/  BRA `(.L_x_102) ;  /* 0xffffffd0005c7947 */ /* 0x000fea000383ffff */
.L_x_112:
[----:B---3--:R3:W4:Y:S02]  /*93f0*/  SYNCS.PHASECHK.TRANS64.TRYWAIT P0, [R2+URZ+0x40], R0 ;  /* 0x00004000020075a7 */ /* 0x00872400080011ff */
[----:B----4-:R-:W-:Y:S05]  /*9400*/  @!P0 NANOSLEEP.SYNCS 0x989680 ;  /* 0x009896800000895d */ /* 0x010fea0003900000 */
[----:B------:R-:W4:Y:S02]  /*9410*/  @!P0 SYNCS.PHASECHK.TRANS64 P0, [R2+URZ+0x40], R0 ;  /* 0x00004000020085a7 */ /* 0x000f2400080010ff */
[----:B----4-:R-:W-:Y:S05]  /*9420*/  @!P0 BRA `(.L_x_112) ;  /* 0xfffffffc00f08947 */ /* 0x010fea000383ffff */
[----:B------:R-:W-:Y:S05]  /*9430*/  BRA `(.L_x_111) ;  /* 0xffffffd800487947 */ /* 0x000fea000383ffff */
.L_x_120:
[----:B---3--:R3:W4:Y:S02]  /*9440*/  SYNCS.PHASECHK.TRANS64.TRYWAIT P0, [R2+URZ+0x40], R4 ;  /* 0x00004004020075a7 */ /* 0x00872400080011ff */
[----:B----4-:R-:W-:Y:S05]  /*9450*/  @!P0 NANOSLEEP.SYNCS 0x989680 ;  /* 0x009896800000895d */ /* 0x010fea0003900000 */
[----:B------:R-:W4:Y:S02]  /*9460*/  @!P0 SYNCS.PHASECHK.TRANS64 P0, [R2+URZ+0x40], R4 ;  /* 0x00004004020085a7 */ /* 0x000f2400080010ff */
[----:B----4-:R-:W-:Y:S05]  /*9470*/  @!P0 BRA `(.L_x_120) ;  /* 0xfffffffc00f08947 */ /* 0x010fea000383ffff */
[----:B------:R-:W-:Y:S05]  /*9480*/  BRA `(.L_x_119) ;  /* 0xffffffe000587947 */ /* 0x000fea000383ffff */
.L_x_128:
[----:B---3--:R3:W4:Y:S02]  /*9490*/  SYNCS.PHASECHK.TRANS64.TRYWAIT P0, [R3+URZ+0x40], R0 ;  /* 0x00004000030075a7 */ /* 0x00872400080011ff */
[----:B----4-:R-:W-:Y:S05]  /*94a0*/  @!P0 NANOSLEEP.SYNCS 0x989680 ;  /* 0x009896800000895d */ /* 0x010fea0003900000 */
[----:B------:R-:W4:Y:S02]  /*94b0*/  @!P0 SYNCS.PHASECHK.TRANS64 P0, [R3+URZ+0x40], R0 ;  /* 0x00004000030085a7 */ /* 0x000f2400080010ff */
[----:B----4-:R-:W-:Y:S05]  /*94c0*/  @!P0 BRA `(.L_x_128) ;  /* 0xfffffffc00f08947 */ /* 0x010fea000383ffff */
[----:B------:R-:W-:Y:S05]  /*94d0*/  BRA `(.L_x_127) ;  /* 0xffffffe800687947 */ /* 0x000fea000383ffff */
        .weak           $__internal_0_$__cuda_sm10x_tcgen05_guardrail_trap_col_being_dealloced_not_returned_by_alloc
        .type           $__internal_0_$__cuda_sm10x_tcgen05_guardrail_trap_col_being_dealloced_not_returned_by_alloc,@function
        .size           $__internal_0_$__cuda_sm10x_tcgen05_guardrail_trap_col_being_dealloced_not_returned_by_alloc,($__internal_1_$__cuda_sm10x_tcgen05_guardrail_trap_phase_invalid_during_alloc - $__internal_0_$__cuda_sm10x_tcgen05_guardrail_trap_col_being_dealloced_not_returned_by_alloc)
$__internal_0_$__cuda_sm10x_tcgen05_guardrail_trap_col_being_dealloced_not_returned_by_alloc:
[----:B------:R-:W-:Y:S05]  /*94e0*/  BPT.TRAP 0x1 ;  /* 0x000000040000795c */ /* 0x000fea0000300000 */
[----:B------:R-:W-:-:S04]  /*94f0*/  HFMA2 R3, -RZ, RZ, 0, 0 ;  /* 0x00000000ff037431 */ /* 0x000fc800000001ff */
[----:B------:R-:W-:Y:S05]  /*9500*/  RET.REL.NODEC R2 `(_ZN7cutlass13device_kernelINS_4gemm6kernel13GemmUniversalIN4cute5tupleIJiiiiEEENS1_10collective13CollectiveMmaINS1_35MainloopSm100TmaUmmaWarpSpecializedILi4ELi2ELi4ENS5_IJNS4_1CILi2EEENSA_ILi1EEESC_EEEEENS5_IJNSA_ILi64EEENSA_ILi128EEESG_EEENS_6half_tENS5_IJlSC_lEEESI_SJ_NS4_8TiledMMAINS4_8MMA_AtomIJNS4_20SM100_MMA_F16BF16_SSISI_SI_fLi64ELi128ELNS4_4UMMA5MajorE0ELSO_0ELNSN_7ScaleInE0ELSP_0EEEEEENS4_6LayoutINS5_IJSC_SC_SC_EEENS5_IJNSA_ILi0EEESU_SU_EEEEENS5_IJNS4_10UnderscoreESX_SX_EEEEENS4_13SM90_TMA_LOADENS4_14ComposedLayoutINS4_7SwizzleILi3ELi4ELi3EEENS4_18smem_ptr_flag_bitsILi16EEENSS_INS5_IJNSA_ILi8EEESF_EEENS5_IJSF_SC_EEEEEEEvNS4_8identityENS4_23SM90_TMA_LOAD_MULTICASTES1A_vS1B_EENS_8epilogue10collective18CollectiveEpilogueINS1E_23Sm100TmaWarpSpecializedILi4ELi2ELi16ELb1ELb0EEEJSH_NS5_IJNSS_ISF_SC_EENSS_INSA_ILi32EEESC_EEEEESI_SJ_SI_SJ_NS1E_6fusion15FusionCallbacksIS1I_NS1N_17LinearCombinationISI_fSI_fLNS_15FloatRoundStyleE2EEESH_S1M_JEEENS4_5SM1004TMEM4LOAD26SM100_TMEM_LOAD_16dp256b4xES10_NS11_INS12_ILi2ELi4ELi3EEES15_NSS_INS5_IJS16_S1K_EEENS5_IJS1K_SC_EEEEEEENS4_17SM75_U32x4_LDSM_NENS4_14SM90_TMA_STOREES21_NS4_17SM90_U32x4_STSM_NENS4_39AutoVectorizingCopyWithAssumedAlignmentILi128EEEEEEvvEEEEvNT_6ParamsE) ;  /* 0xffffff6802bc7950 */ /* 0x000fea0003c3ffff */
        .weak           $__internal_1_$__cuda_sm10x_tcgen05_guardrail_trap_phase_invalid_during_alloc
        .type           $__internal_1_$__cuda_sm10x_tcgen05_guardrail_trap_phase_invalid_during_alloc,@function
        .size           $__internal_1_$__cuda_sm10x_tcgen05_guardrail_trap_phase_invalid_during_alloc,($__internal_2_$__cuda_sm10x_tcgen05_guardrail_trap_unallocated_columns_being_dealloced - $__internal_1_$__cuda_sm10x_tcgen05_guardrail_trap_phase_invalid_during_alloc)
$__internal_1_$__cuda_sm10x_tcgen05_guardrail_trap_phase_invalid_during_alloc:
[----:B------:R-:W-:Y:S05]  /*9510*/  BPT.TRAP 0x1 ;  /* 0x000000040000795c */ /* 0x000fea0000300000 */
[----:B------:R-:W-:-:S04]  /*9520*/  MOV R5, 0x0 ;  /* 0x0000000000057802 */ /* 0x000fc80000000f00 */
[----:B------:R-:W-:Y:S05]  /*9530*/  RET.REL.NODEC R4 `(_ZN7cutlass13device_kernelINS_4gemm6kernel13GemmUniversalIN4cute5tupleIJiiiiEEENS1_10collective13CollectiveMmaINS1_35MainloopSm100TmaUmmaWarpSpecializedILi4ELi2ELi4ENS5_IJNS4_1CILi2EEENSA_ILi1EEESC_EEEEENS5_IJNSA_ILi64EEENSA_ILi128EEESG_EEENS_6half_tENS5_IJlSC_lEEESI_SJ_NS4_8TiledMMAINS4_8MMA_AtomIJNS4_20SM100_MMA_F16BF16_SSISI_SI_fLi64ELi128ELNS4_4UMMA5MajorE0ELSO_0ELNSN_7ScaleInE0ELSP_0EEEEEENS4_6LayoutINS5_IJSC_SC_SC_EEENS5_IJNSA_ILi0EEESU_SU_EEEEENS5_IJNS4_10UnderscoreESX_SX_EEEEENS4_13SM90_TMA_LOADENS4_14ComposedLayoutINS4_7SwizzleILi3ELi4ELi3EEENS4_18smem_ptr_flag_bitsILi16EEENSS_INS5_IJNSA_ILi8EEESF_EEENS5_IJSF_SC_EEEEEEEvNS4_8identityENS4_23SM90_TMA_LOAD_MULTICASTES1A_vS1B_EENS_8epilogue10collective18CollectiveEpilogueINS1E_23Sm100TmaWarpSpecializedILi4ELi2ELi16ELb1ELb0EEEJSH_NS5_IJNSS_ISF_SC_EENSS_INSA_ILi32EEESC_EEEEESI_SJ_SI_SJ_NS1E_6fusion15FusionCallbacksIS1I_NS1N_17LinearCombinationISI_fSI_fLNS_15FloatRoundStyleE2EEESH_S1M_JEEENS4_5SM1004TMEM4LOAD26SM100_TMEM_LOAD_16dp256b4xES10_NS11_INS12_ILi2ELi4ELi3EEES15_NSS_INS5_IJS16_S1K_EEENS5_IJS1K_SC_EEEEEEENS4_17SM75_U32x4_LDSM_NENS4_14SM90_TMA_STOREES21_NS4_17SM90_U32x4_STSM_NENS4_39AutoVectorizingCopyWithAssumedAlignmentILi128EEEEEEvvEEEEvNT_6ParamsE) ;  /* 0xffffff6804b07950 */ /* 0x000fea0003c3ffff */
        .weak           $__internal_2_$__cuda_sm10x_tcgen05_guardrail_trap_unallocated_columns_being_dealloced
        .type           $__internal_2_$__cuda_sm10x_tcgen05_guardrail_trap_unallocated_columns_being_dealloced,@function
        .size           $__internal_2_$__cuda_sm10x_tcgen05_guardrail_trap_unallocated_columns_being_dealloced,(.L_x_183 - $__internal_2_$__cuda_sm10x_tcgen05_guardrail_trap_unallocated_columns_being_dealloced)
$__internal_2_$__cuda_sm10x_tcgen05_guardrail_trap_unallocated_columns_being_dealloced:
[----:B------:R-:W-:Y:S05]  /*9540*/  BPT.TRAP 0x1 ;  /* 0x000000040000795c */ /* 0x000fea0000300000 */
[----:B------:R-:W-:-:S04]  /*9550*/  HFMA2 R3, -RZ, RZ, 0, 0 ;  /* 0x00000000ff037431 */ /* 0x000fc800000001ff */
[----:B------:R-:W-:Y:S05]  /*9560*/  RET.REL.NODEC R2 `(_ZN7cutlass13device_kernelINS_4gemm6kernel13GemmUniversalIN4cute5tupleIJiiiiEEENS1_10collective13CollectiveMmaINS1_35MainloopSm100TmaUmmaWarpSpecializedILi4ELi2ELi4ENS5_IJNS4_1CILi2EEENSA_ILi1EEESC_EEEEENS5_IJNSA_ILi64EEENSA_ILi128EEESG_EEENS_6half_tENS5_IJlSC_lEEESI_SJ_NS4_8TiledMMAINS4_8MMA_AtomIJNS4_20SM100_MMA_F16BF16_SSISI_SI_fLi64ELi128ELNS4_4UMMA5MajorE0ELSO_0ELNSN_7ScaleInE0ELSP_0EEEEEENS4_6LayoutINS5_IJSC_SC_SC_EEENS5_IJNSA_ILi0EEESU_SU_EEEEENS5_IJNS4_10UnderscoreESX_SX_EEEEENS4_13SM90_TMA_LOADENS4_14ComposedLayoutINS4_7SwizzleILi3ELi4ELi3EEENS4_18smem_ptr_flag_bitsILi16EEENSS_INS5_IJNSA_ILi8EEESF_EEENS5_IJSF_SC_EEEEEEEvNS4_8identityENS4_23SM90_TMA_LOAD_MULTICASTES1A_vS1B_EENS_8epilogue10collective18CollectiveEpilogueINS1E_23Sm100TmaWarpSpecializedILi4ELi2ELi16ELb1ELb0EEEJSH_NS5_IJNSS_ISF_SC_EENSS_INSA_ILi32EEESC_EEEEESI_SJ_SI_SJ_NS1E_6fusion15FusionCallbacksIS1I_NS1N_17LinearCombinationISI_fSI_fLNS_15FloatRoundStyleE2EEESH_S1M_JEEENS4_5SM1004TMEM4LOAD26SM100_TMEM_LOAD_16dp256b4xES10_NS11_INS12_ILi2ELi4ELi3EEES15_NSS_INS5_IJS16_S1K_EEENS5_IJS1K_SC_EEEEEEENS4_17SM75_U32x4_LDSM_NENS4_14SM90_TMA_STOREES21_NS4_17SM90_U32x4_STSM_NENS4_39AutoVectorizingCopyWithAssumedAlignmentILi128EEEEEEvvEEEEvNT_6ParamsE) ;  /* 0xffffff6802a47950 */ /* 0x000fea0003c3ffff */
.L_x_182:
[----:B------:R-:W-:-:S00]  /*9570*/  BRA `(.L_x_182) ;  /* 0xfffffffc00fc7947 */ /* 0x000fc0000383ffff */
[----:B------:R-:W-:-:S00]  /*9580*/  NOP ;  /* 0x0000000000007918 */ /* 0x000fc00000000000 */
[----:B------:R-:W-:-:S00]  /*9590*/  NOP ;  /* 0x0000000000007918 */ /* 0x000fc00000000000 */
[----:B------:R-:W-:-:S00]  /*95a0*/  NOP ;  /* 0x0000000000007918 */ /* 0x000fc00000000000 */
[----:B------:R-:W-:-:S00]  /*95b0*/  NOP ;  /* 0x0000000000007918 */ /* 0x000fc00000000000 */
[----:B------:R-:W-:-:S00]  /*95c0*/  NOP ;  /* 0x0000000000007918 */ /* 0x000fc00000000000 */
[----:B------:R-:W-:-:S00]  /*95d0*/  NOP ;  /* 0x0000000000007918 */ /* 0x000fc00000000000 */
[----:B------:R-:W-:-:S00]  /*95e0*/  NOP ;  /* 0x0000000000007918 */ /* 0x000fc00000000000 */
[----:B------:R-:W-:-:S00]  /*95f0*/  NOP ;  /* 0x0000000000007918 */ /* 0x000fc00000000000 */
.L_x_183:


//--------------------- .nv.global.init           --------------------------
	.section	.nv.global.init,"aw",@progbits
.nv.global.init:
	.type		$str$27,@object
	.size		$str$27,($str$28 - $str$27)
$str$27:
        /*0000*/ 	.byte	0x28, 0x61, 0x64, 0x64, 0x72, 0x65, 0x73, 0x73, 0x20, 0x26, 0x20, 0x6d, 0x61, 0x73, 0x6b, 0x29
        /*0010*/ 	.byte	0x20, 0x3d, 0x3d, 0x20, 0x30, 0x00
	.type		$str$28,@object
	.size		$str$28,($str$26 - $str$28)
$str$28:
        /*0016*/ 	.byte	0x2f, 0x74, 0x6d, 0x70, 0x2f, 0x63, 0x75, 0x74, 0x6c, 0x61, 0x73, 0x73, 0x5f, 0x73, 0x77, 0x65
        /*0026*/ 	.byte	0x65, 0x70, 0x5f, 0x73, 0x72, 0x63, 0x2f, 0x69, 0x6e, 0x63, 0x6c, 0x75, 0x64, 0x65, 0x2f, 0x63
        /*0036*/ 	.byte	0x75, 0x74, 0x65, 0x2f, 0x70, 0x6f, 0x69, 0x6e, 0x74, 0x65, 0x72, 0x5f, 0x66, 0x6c, 0x61, 0x67
        /*0046*/ 	.byte	0x67, 0x65, 0x64, 0x2e, 0x68, 0x70, 0x70, 0x00
	.type		$str$26,@object
	.size		$str$26,($str$25 - $str$26)
$str$26:
        /*004e*/ 	.byte	0x2f, 0x74, 0x6d, 0x70, 0x2f, 0x63, 0x75, 0x74, 0x6c, 0x61, 0x73, 0x73, 0x5f, 0x73, 0x77, 0x65
        /*005e*/ 	.byte	0x65, 0x70, 0x5f, 0x73, 0x72, 0x63, 0x2f, 0x69, 0x6e, 0x63, 0x6c, 0x75, 0x64, 0x65, 0x2f, 0x63
        /*006e*/ 	.byte	0x75, 0x74, 0x65, 0x2f, 0x61, 0x74, 0x6f, 0x6d, 0x2f, 0x63, 0x6f, 0x70, 0x79, 0x5f, 0x74, 0x72
        /*007e*/ 	.byte	0x61, 0x69, 0x74, 0x73, 0x5f, 0x73, 0x6d, 0x31, 0x30, 0x30, 0x2e, 0x68, 0x70, 0x70, 0x00
	.type		$str$25,@object
	.size		$str$25,(__unnamed_1 - $str$25)
$str$25:
        /*008d*/ 	.byte	0x28, 0x28, 0x75, 0x69, 0x6e, 0x74, 0x33, 0x32, 0x5f, 0x74, 0x28, 0x74, 0x68, 0x72, 0x65, 0x61
        /*009d*/ 	.byte	0x64, 0x49, 0x64, 0x78, 0x2e, 0x78, 0x29, 0x20, 0x2f, 0x20, 0x33, 0x32, 0x29, 0x20, 0x25, 0x20
        /*00ad*/ 	.byte	0x34, 0x29, 0x20, 0x3d, 0x3d, 0x20, 0x28, 0x28, 0x28, 0x74, 0x6d, 0x65, 0x6d, 0x5f, 0x61, 0x64
        /*00bd*/ 	.byte	0x64, 0x72, 0x20, 0x3e, 0x3e, 0x20, 0x31, 0x36, 0x29, 0x20, 0x2f, 0x20, 0x33, 0x32, 0x29, 0x20
        /*00cd*/ 	.byte	0x25, 0x20, 0x34, 0x29, 0x00
	.type		__unnamed_1,@object
	.size		__unnamed_1,(__unnamed_2 - __unnamed_1)
__unnamed_1:
        /*00d2*/ 	.byte	0x61, 0x75, 0x74, 0x6f, 0x20, 0x63, 0x75, 0x74, 0x65, 0x3a, 0x3a, 0x61, 0x73, 0x5f, 0x70, 0x6f
        /* <DEDUP_REMOVED lines=24> */
        /*0262*/ 	.byte	0x3e, 0x3e, 0x3e, 0x5d, 0x00
	.type		__unnamed_2,@object
	.size		__unnamed_2,(.L_2 - __unnamed_2)
__unnamed_2:
        /* <DEDUP_REMOVED lines=46> */
.L_2:


//--------------------- .nv.shared._ZN7cutlass13device_kernelINS_4gemm6kernel13GemmUniversalIN4cute5tupleIJiiiiEEENS1_10collective13CollectiveMmaINS1_35MainloopSm100TmaUmmaWarpSpecializedILi4ELi2ELi4ENS5_IJNS4_1CILi2EEENSA_ILi1EEESC_EEEEENS5_IJNSA_ILi64EEENSA_ILi128EEESG_EEENS_6half_tENS5_IJlSC_lEEESI_SJ_NS4_8TiledMMAINS4_8MMA_AtomIJNS4_20SM100_MMA_F16BF16_SSISI_SI_fLi64ELi128ELNS4_4UMMA5MajorE0ELSO_0ELNSN_7ScaleInE0ELSP_0EEEEEENS4_6LayoutINS5_IJSC_SC_SC_EEENS5_IJNSA_ILi0EEESU_SU_EEEEENS5_IJNS4_10UnderscoreESX_SX_EEEEENS4_13SM90_TMA_LOADENS4_14ComposedLayoutINS4_7SwizzleILi3ELi4ELi3EEENS4_18smem_ptr_flag_bitsILi16EEENSS_INS5_IJNSA_ILi8EEESF_EEENS5_IJSF_SC_EEEEEEEvNS4_8identityENS4_23SM90_TMA_LOAD_MULTICASTES1A_vS1B_EENS_8epilogue10collective18CollectiveEpilogueINS1E_23Sm100TmaWarpSpecializedILi4ELi2ELi16ELb1ELb0EEEJSH_NS5_IJNSS_ISF_SC_EENSS_INSA_ILi32EEESC_EEEEESI_SJ_SI_SJ_NS1E_6fusion15FusionCallbacksIS1I_NS1N_17LinearCombinationISI_fSI_fLNS_15FloatRoundStyleE2EEESH_S1M_JEEENS4_5SM1004TMEM4LOAD26SM100_TMEM_LOAD_16dp256b4xES10_NS11_INS12_ILi2ELi4ELi3EEES15_NSS_INS5_IJS16_S1K_EEENS5_IJS1K_SC_EEEEEEENS4_17SM75_U32x4_LDSM_NENS4_14SM90_TMA_STOREES21_NS4_17SM90_U32x4_STSM_NENS4_39AutoVectorizingCopyWithAssumedAlignmentILi128EEEEEEvvEEEEvNT_6ParamsE --------------------------
	.section	.nv.shared._ZN7cutlass13device_kernelINS_4gemm6kernel13GemmUniversalIN4cute5tupleIJiiiiEEENS1_10collective13CollectiveMmaINS1_35MainloopSm100TmaUmmaWarpSpecializedILi4ELi2ELi4ENS5_IJNS4_1CILi2EEENSA_ILi1EEESC_EEEEENS5_IJNSA_ILi64EEENSA_ILi128EEESG_EEENS_6half_tENS5_IJlSC_lEEESI_SJ_NS4_8TiledMMAINS4_8MMA_AtomIJNS4_20SM100_MMA_F16BF16_SSISI_SI_fLi64ELi128ELNS4_4UMMA5MajorE0ELSO_0ELNSN_7ScaleInE0ELSP_0EEEEEENS4_6LayoutINS5_IJSC_SC_SC_EEENS5_IJNSA_ILi0EEESU_SU_EEEEENS5_IJNS4_10UnderscoreESX_SX_EEEEENS4_13SM90_TMA_LOADENS4_14ComposedLayoutINS4_7SwizzleILi3ELi4ELi3EEENS4_18smem_ptr_flag_bitsILi16EEENSS_INS5_IJNSA_ILi8EEESF_EEENS5_IJSF_SC_EEEEEEEvNS4_8identityENS4_23SM90_TMA_LOAD_MULTICASTES1A_vS1B_EENS_8epilogue10collective18CollectiveEpilogueINS1E_23Sm100TmaWarpSpecializedILi4ELi2ELi16ELb1ELb0EEEJSH_NS5_IJNSS_ISF_SC_EENSS_INSA_ILi32EEESC_EEEEESI_SJ_SI_SJ_NS1E_6fusion15FusionCallbacksIS1I_NS1N_17LinearCombinationISI_fSI_fLNS_15FloatRoundStyleE2EEESH_S1M_JEEENS4_5SM1004TMEM4LOAD26SM100_TMEM_LOAD_16dp256b4xES10_NS11_INS12_ILi2ELi4ELi3EEES15_NSS_INS5_IJS16_S1K_EEENS5_IJS1K_SC_EEEEEEENS4_17SM75_U32x4_LDSM_NENS4_14SM90_TMA_STOREES21_NS4_17SM90_U32x4_STSM_NENS4_39AutoVectorizingCopyWithAssumedAlignmentILi128EEEEEEvvEEEEvNT_6ParamsE,"aw",@nobits
	.sectionflags	@""
	.align	16
	.zero		1024


//--------------------- .nv.shared.reserved.0     --------------------------
	.section	.nv.shared.reserved.0,"aw",@nobits
	.weak		__nv_reservedSMEM_offset_0_alias
	.size		__nv_reservedSMEM_offset_0_alias, 0, 64
	.other		__nv_reservedSMEM_offset_0_alias,@"STO_CUDA_RESERVED_SHARED STV_DEFAULT"
__nv_reservedSMEM_offset_0_alias:
	.zero		0
.nv.shared.reserved.0:
	.zero		64
	.weak		__nv_reservedSMEM_tcgen05_partition
	.type		__nv_reservedSMEM_tcgen05_partition,@object
	.size		__nv_reservedSMEM_tcgen05_partition,(.L_0 - __nv_reservedSMEM_tcgen05_partition)
__nv_reservedSMEM_tcgen05_partition:
	.zero		32
.L_0:


//--------------------- .nv.global                --------------------------
	.section	.nv.global,"aw",@nobits
.nv.global:
	.type		_ZN40_INTERNAL_9e80c14c_4_k_cu_f9dd8b6f_223434cute1_E,@object
	.size		_ZN40_INTERNAL_9e80c14c_4_k_cu_f9dd8b6f_223434cute1_E,(_ZN40_INTERNAL_9e80c14c_4_k_cu_f9dd8b6f_223434cuda3std3__45__cpo6cbeginE - _ZN40_INTERNAL_9e80c14c_4_k_cu_f9dd8b6f_223434cute1_E)
_ZN40_INTERNAL_9e80c14c_4_k_cu_f9dd8b6f_223434cute1_E:
	.zero		1
	.type		_ZN40_INTERNAL_9e80c14c_4_k_cu_f9dd8b6f_223434cuda3std3__45__cpo6cbeginE,@object
	.size		_ZN40_INTERNAL_9e80c14c_4_k_cu_f9dd8b6f_223434cuda3std3__45__cpo6cbeginE,(_ZN40_INTERNAL_9e80c14c_4_k_cu_f9dd8b6f_223434cuda3std3__48in_placeE - _ZN40_INTERNAL_9e80c14c_4_k_cu_f9dd8b6f_223434cuda3std3__45__cpo6cbeginE)
_ZN40_INTERNAL_9e80c14c_4_k_cu_f9dd8b6f_223434cuda3std3__45__cpo6cbeginE:
	.zero		1
	.type		_ZN40_INTERNAL_9e80c14c_4_k_cu_f9dd8b6f_223434cuda3std3__48in_placeE,@object
	.size		_ZN40_INTERNAL_9e80c14c_4_k_cu_f9dd8b6f_223434cuda3std3__48in_placeE,(_ZN40_INTERNAL_9e80c14c_4_k_cu_f9dd8b6f_223434cuda3std6ranges3__45__cpo9iter_moveE - _ZN40_INTERNAL_9e80c14c_4_k_cu_f9dd8b6f_223434cuda3std3__48in_placeE)
_ZN40_INTERNAL_9e80c14c_4_k_cu_f9dd8b6f_223434cuda3std3__48in_placeE:
	.zero		1
	.type		_ZN40_INTERNAL_9e80c14c_4_k_cu_f9dd8b6f_223434cuda3std6ranges3__45__cpo9iter_moveE,@object
	.size		_ZN40_INTERNAL_9e80c14c_4_k_cu_f9dd8b6f_223434cuda3std6ranges3__45__cpo9iter_moveE,(_ZN40_INTERNAL_9e80c14c_4_k_cu_f9dd8b6f_223434cuda3std3__45__cpo5beginE - _ZN40_INTERNAL_9e80c14c_4_k_cu_f9dd8b6f_223434cuda3std6ranges3__45__cpo9iter_moveE)
_ZN40_INTERNAL_9e80c14c_4_k_cu_f9dd8b6f_223434cuda3std6ranges3__45__cpo9iter_moveE:
	.zero		1
	.type		_ZN40_INTERNAL_9e80c14c_4_k_cu_f9dd8b6f_223434cuda3std3__45__cpo5beginE,@object
	.size		_ZN40_INTERNAL_9e80c14c_4_k_cu_f9dd8b6f_223434cuda3std3__45__cpo5beginE,(_ZN40_INTERNAL_9e80c14c_4_k_cu_f9dd8b6f_223434cuda3std3__442_GLOBAL__N__9e80c14c_4_k_cu_f9dd8b6f_223436ignoreE - _ZN40_INTERNAL_9e80c14c_4_k_cu_f9dd8b6f_223434cuda3std3__45__cpo5beginE)
_ZN40_INTERNAL_9e80c14c_4_k_cu_f9dd8b6f_223434cuda3std3__45__cpo5beginE:
	.zero		1
	.type		_ZN40_INTERNAL_9e80c14c_4_k_cu_f9dd8b6f_223434cuda3std3__442_GLOBAL__N__9e80c14c_4_k_cu_f9dd8b6f_223436ignoreE,@object
	.size		_ZN40_INTERNAL_9e80c14c_4_k_cu_f9dd8b6f_223434cuda3std3__442_GLOBAL__N__9e80c14c_4_k_cu_f9dd8b6f_223436ignoreE,(_ZN40_INTERNAL_9e80c14c_4_k_cu_f9dd8b6f_223434cute7productE - _ZN40_INTERNAL_9e80c14c_4_k_cu_f9dd8b6f_223434cuda3std3__442_GLOBAL__N__9e80c14c_4_k_cu_f9dd8b6f_223436ignoreE)
_ZN40_INTERNAL_9e80c14c_4_k_cu_f9dd8b6f_223434cuda3std3__442_GLOBAL__N__9e80c14c_4_k_cu_f9dd8b6f_223436ignoreE:
	.zero		1
	.type		_ZN40_INTERNAL_9e80c14c_4_k_cu_f9dd8b6f_223434cute7productE,@object
	.size		_ZN40_INTERNAL_9e80c14c_4_k_cu_f9dd8b6f_223434cute7productE,(_ZN40_INTERNAL_9e80c14c_4_k_cu_f9dd8b6f_223434cuda3std3__45__cpo3endE - _ZN40_INTERNAL_9e80c14c_4_k_cu_f9dd8b6f_223434cute7productE)
_ZN40_INTERNAL_9e80c14c_4_k_cu_f9dd8b6f_223434cute7productE:
	.zero		1
	.type		_ZN40_INTERNAL_9e80c14c_4_k_cu_f9dd8b6f_223434cuda3std3__45__cpo3endE,@object
	.size		_ZN40_INTERNAL_9e80c14c_4_k_cu_f9dd8b6f_223434cuda3std3__45__cpo3endE,(_ZN40_INTERNAL_9e80c14c_4_k_cu_f9dd8b6f_223434cuda3std3__419piecewise_constructE - _ZN40_INTERNAL_9e80c14c_4_k_cu_f9dd8b6f_223434cuda3std3__45__cpo3endE)
_ZN40_INTERNAL_9e80c14c_4_k_cu_f9dd8b6f_223434cuda3std3__45__cpo3endE:
	.zero		1
	.type		_ZN40_INTERNAL_9e80c14c_4_k_cu_f9dd8b6f_223434cuda3std3__419piecewise_constructE,@object
	.size		_ZN40_INTERNAL_9e80c14c_4_k_cu_f9dd8b6f_223434cuda3std3__419piecewise_constructE,(_ZN40_INTERNAL_9e80c14c_4_k_cu_f9dd8b6f_223434cuda3std3__45__cpo4cendE - _ZN40_INTERNAL_9e80c14c_4_k_cu_f9dd8b6f_223434cuda3std3__419piecewise_constructE)
_ZN40_INTERNAL_9e80c14c_4_k_cu_f9dd8b6f_223434cuda3std3__419piecewise_constructE:
	.zero		1
	.type		_ZN40_INTERNAL_9e80c14c_4_k_cu_f9dd8b6f_223434cuda3std3__45__cpo4cendE,@object
	.size		_ZN40_INTERNAL_9e80c14c_4_k_cu_f9dd8b6f_223434cuda3std3__45__cpo4cendE,(_ZN40_INTERNAL_9e80c14c_4_k_cu_f9dd8b6f_223434cuda3std6ranges3__45__cpo4swapE - _ZN40_INTERNAL_9e80c14c_4_k_cu_f9dd8b6f_223434cuda3std3__45__cpo4cendE)
_ZN40_INTERNAL_9e80c14c_4_k_cu_f9dd8b6f_223434cuda3std3__45__cpo4cendE:
	.zero		1
	.type		_ZN40_INTERNAL_9e80c14c_4_k_cu_f9dd8b6f_223434cuda3std6ranges3__45__cpo4swapE,@object
	.size		_ZN40_INTERNAL_9e80c14c_4_k_cu_f9dd8b6f_223434cuda3std6ranges3__45__cpo4swapE,(.L_10 - _ZN40_INTERNAL_9e80c14c_4_k_cu_f9dd8b6f_223434cuda3std6ranges3__45__cpo4swapE)
_ZN40_INTERNAL_9e80c14c_4_k_cu_f9dd8b6f_223434cuda3std6ranges3__45__cpo4swapE:
	.zero		1
.L_10:


//--------------------- .nv.constant0._ZN7cutlass13device_kernelINS_4gemm6kernel13GemmUniversalIN4cute5tupleIJiiiiEEENS1_10collective13CollectiveMmaINS1_35MainloopSm100TmaUmmaWarpSpecializedILi4ELi2ELi4ENS5_IJNS4_1CILi2EEENSA_ILi1EEESC_EEEEENS5_IJNSA_ILi64EEENSA_ILi128EEESG_EEENS_6half_tENS5_IJlSC_lEEESI_SJ_NS4_8TiledMMAINS4_8MMA_AtomIJNS4_20SM100_MMA_F16BF16_SSISI_SI_fLi64ELi128ELNS4_4UMMA5MajorE0ELSO_0ELNSN_7ScaleInE0ELSP_0EEEEEENS4_6LayoutINS5_IJSC_SC_SC_EEENS5_IJNSA_ILi0EEESU_SU_EEEEENS5_IJNS4_10UnderscoreESX_SX_EEEEENS4_13SM90_TMA_LOADENS4_14ComposedLayoutINS4_7SwizzleILi3ELi4ELi3EEENS4_18smem_ptr_flag_bitsILi16EEENSS_INS5_IJNSA_ILi8EEESF_EEENS5_IJSF_SC_EEEEEEEvNS4_8identityENS4_23SM90_TMA_LOAD_MULTICASTES1A_vS1B_EENS_8epilogue10collective18CollectiveEpilogueINS1E_23Sm100TmaWarpSpecializedILi4ELi2ELi16ELb1ELb0EEEJSH_NS5_IJNSS_ISF_SC_EENSS_INSA_ILi32EEESC_EEEEESI_SJ_SI_SJ_NS1E_6fusion15FusionCallbacksIS1I_NS1N_17LinearCombinationISI_fSI_fLNS_15FloatRoundStyleE2EEESH_S1M_JEEENS4_5SM1004TMEM4LOAD26SM100_TMEM_LOAD_16dp256b4xES10_NS11_INS12_ILi2ELi4ELi3EEES15_NSS_INS5_IJS16_S1K_EEENS5_IJS1K_SC_EEEEEEENS4_17SM75_U32x4_LDSM_NENS4_14SM90_TMA_STOREES21_NS4_17SM90_U32x4_STSM_NENS4_39AutoVectorizingCopyWithAssumedAlignmentILi128EEEEEEvvEEEEvNT_6ParamsE --------------------------
	.section	.nv.constant0._ZN7cutlass13device_kernelINS_4gemm6kernel13GemmUniversalIN4cute5tupleIJiiiiEEENS1_10collective13CollectiveMmaINS1_35MainloopSm100TmaUmmaWarpSpecializedILi4ELi2ELi4ENS5_IJNS4_1CILi2EEENSA_ILi1EEESC_EEEEENS5_IJNSA_ILi64EEENSA_ILi128EEESG_EEENS_6half_tENS5_IJlSC_lEEESI_SJ_NS4_8TiledMMAINS4_8MMA_AtomIJNS4_20SM100_MMA_F16BF16_SSISI_SI_fLi64ELi128ELNS4_4UMMA5MajorE0ELSO_0ELNSN_7ScaleInE0ELSP_0EEEEEENS4_6LayoutINS5_IJSC_SC_SC_EEENS5_IJNSA_ILi0EEESU_SU_EEEEENS5_IJNS4_10UnderscoreESX_SX_EEEEENS4_13SM90_TMA_LOADENS4_14ComposedLayoutINS4_7SwizzleILi3ELi4ELi3EEENS4_18smem_ptr_flag_bitsILi16EEENSS_INS5_IJNSA_ILi8EEESF_EEENS5_IJSF_SC_EEEEEEEvNS4_8identityENS4_23SM90_TMA_LOAD_MULTICASTES1A_vS1B_EENS_8epilogue10collective18CollectiveEpilogueINS1E_23Sm100TmaWarpSpecializedILi4ELi2ELi16ELb1ELb0EEEJSH_NS5_IJNSS_ISF_SC_EENSS_INSA_ILi32EEESC_EEEEESI_SJ_SI_SJ_NS1E_6fusion15FusionCallbacksIS1I_NS1N_17LinearCombinationISI_fSI_fLNS_15FloatRoundStyleE2EEESH_S1M_JEEENS4_5SM1004TMEM4LOAD26SM100_TMEM_LOAD_16dp256b4xES10_NS11_INS12_ILi2ELi4ELi3EEES15_NSS_INS5_IJS16_S1K_EEENS5_IJS1K_SC_EEEEEEENS4_17SM75_U32x4_LDSM_NENS4_14SM90_TMA_STOREES21_NS4_17SM90_U32x4_STSM_NENS4_39AutoVectorizingCopyWithAssumedAlignmentILi128EEEEEEvvEEEEvNT_6ParamsE,"a",@progbits
	.sectionflags	@""
	.align	4
.nv.constant0._ZN7cutlass13device_kernelINS_4gemm6kernel13GemmUniversalIN4cute5tupleIJiiiiEEENS1_10collective13CollectiveMmaINS1_35MainloopSm100TmaUmmaWarpSpecializedILi4ELi2ELi4ENS5_IJNS4_1CILi2EEENSA_ILi1EEESC_EEEEENS5_IJNSA_ILi64EEENSA_ILi128EEESG_EEENS_6half_tENS5_IJlSC_lEEESI_SJ_NS4_8TiledMMAINS4_8MMA_AtomIJNS4_20SM100_MMA_F16BF16_SSISI_SI_fLi64ELi128ELNS4_4UMMA5MajorE0ELSO_0ELNSN_7ScaleInE0ELSP_0EEEEEENS4_6LayoutINS5_IJSC_SC_SC_EEENS5_IJNSA_ILi0EEESU_SU_EEEEENS5_IJNS4_10UnderscoreESX_SX_EEEEENS4_13SM90_TMA_LOADENS4_14ComposedLayoutINS4_7SwizzleILi3ELi4ELi3EEENS4_18smem_ptr_flag_bitsILi16EEENSS_INS5_IJNSA_ILi8EEESF_EEENS5_IJSF_SC_EEEEEEEvNS4_8identityENS4_23SM90_TMA_LOAD_MULTICASTES1A_vS1B_EENS_8epilogue10collective18CollectiveEpilogueINS1E_23Sm100TmaWarpSpecializedILi4ELi2ELi16ELb1ELb0EEEJSH_NS5_IJNSS_ISF_SC_EENSS_INSA_ILi32EEESC_EEEEESI_SJ_SI_SJ_NS1E_6fusion15FusionCallbacksIS1I_NS1N_17LinearCombinationISI_fSI_fLNS_15FloatRoundStyleE2EEESH_S1M_JEEENS4_5SM1004TMEM4LOAD26SM100_TMEM_LOAD_16dp256b4xES10_NS11_INS12_ILi2ELi4ELi3EEES15_NSS_INS5_IJS16_S1K_EEENS5_IJS1K_SC_EEEEEEENS4_17SM75_U32x4_LDSM_NENS4_14SM90_TMA_STOREES21_NS4_17SM90_U32x4_STSM_NENS4_39AutoVectorizingCopyWithAssumedAlignmentILi128EEEEEEvvEEEEvNT_6ParamsE:
	.zero		2944


//--------------------- SYMBOLS --------------------------

	.type		.nv.reservedSmem.offset0,@object
	.size		.nv.reservedSmem.offset0,0x4
	.type		.nv.reservedSmem.cap,@object
	.size		.nv.reservedSmem.cap,0x4
	.type		__assertfail,@function
